	.target	sm_90a

	.elftype	@"ET_EXEC"


//--------------------- .note.nv.tkinfo           --------------------------
	.section	.note.nv.tkinfo,"",@"SHT_NOTE"
	.sectionflags	@"SHF_NOTE_NV_TKINFO"
	.tkinfo
        /*0018*/ 	.word	0x00000002
        /*0030*/ 	.string	""
        /*0030*/ 	.string	"ptxas"
        /*0030*/ 	.string	"Cuda compilation tools, release 13.0, V13.0.88"
        /*0030*/ 	.string	"Build cuda_13.0.r13.0/compiler.36424714_0"
        /*0030*/ 	.string	"-arch sm_90a -m 64 "



//--------------------- .note.nv.cuinfo           --------------------------
	.section	.note.nv.cuinfo,"",@"SHT_NOTE"
	.sectionflags	@"SHF_NOTE_NV_CUINFO"
        /*0018*/ 	.short	0x0002
        /*001a*/ 	.short	0x005a
        /*001c*/ 	.short	0x0082
	.zero		2


//--------------------- .nv.info                  --------------------------
	.section	.nv.info,"",@"SHT_CUDA_INFO"
	.align	4


	//----- nvinfo : EIATTR_REGCOUNT
	.align		4
        /*0000*/ 	.byte	0x04, 0x2f
        /*0002*/ 	.short	(.L_12 - .L_11)
	.align		4
.L_11:
        /*0004*/ 	.word	index@(_ZN7cutlass13device_kernelINS_4gemm6kernel13GemmUniversalIN4cute5tupleIJiiiiEEENS1_10collective13CollectiveMmaINS1_37MainloopSm90TmaGmmaWarpSpecializedFP8ILi23ENS5_IJNS4_1CILi1EEESB_SB_EEENS1_32KernelTmaWarpSpecializedPingpongEEENS5_IJNSA_ILi64EEENSA_ILi240EEENSA_ILi32EEEEEENS_12float_e4m3_tENS5_IJlSB_lEEESJ_SK_NS4_8TiledMMAINS4_8MMA_AtomIJNS4_4SM904GMMA30MMA_64x16x32_F32E4M3E4M3_SS_TNILNSO_7ScaleInE1ELSQ_1EEEEEENS4_6LayoutISC_NS5_IJNSA_ILi0EEESU_SU_EEEEENS5_IJNS4_10UnderscoreESX_SX_EEEEENS4_13SM90_TMA_LOADENS4_14ComposedLayoutINS4_7SwizzleILi1ELi4ELi3EEENS4_18smem_ptr_flag_bitsILi8EEENST_INS5_IJNSA_ILi8EEESH_EEENS5_IJSH_SB_EEEEEEEvNS4_8identityES10_S1A_vS1B_EENS_8epilogue10collective6detail29Sm90TmaWarpSpecializedAdapterINS1E_15DefaultEpilogueISJ_SK_SK_NS1D_6thread17LinearCombinationISJ_Li1EffLNS1I_9ScaleType4KindE0ELNS_15FloatRoundStyleE2ESJ_EENS1_15EpilogueDefaultEEEEEvvEEEEvNT_6ParamsE)
        /*0008*/ 	.word	0x000000a8


	//----- nvinfo : EIATTR_FRAME_SIZE
	.align		4
.L_12:
        /*000c*/ 	.byte	0x04, 0x11
        /*000e*/ 	.short	(.L_14 - .L_13)
	.align		4
.L_13:
        /*0010*/ 	.word	index@(_ZN7cutlass13device_kernelINS_4gemm6kernel13GemmUniversalIN4cute5tupleIJiiiiEEENS1_10collective13CollectiveMmaINS1_37MainloopSm90TmaGmmaWarpSpecializedFP8ILi23ENS5_IJNS4_1CILi1EEESB_SB_EEENS1_32KernelTmaWarpSpecializedPingpongEEENS5_IJNSA_ILi64EEENSA_ILi240EEENSA_ILi32EEEEEENS_12float_e4m3_tENS5_IJlSB_lEEESJ_SK_NS4_8TiledMMAINS4_8MMA_AtomIJNS4_4SM904GMMA30MMA_64x16x32_F32E4M3E4M3_SS_TNILNSO_7ScaleInE1ELSQ_1EEEEEENS4_6LayoutISC_NS5_IJNSA_ILi0EEESU_SU_EEEEENS5_IJNS4_10UnderscoreESX_SX_EEEEENS4_13SM90_TMA_LOADENS4_14ComposedLayoutINS4_7SwizzleILi1ELi4ELi3EEENS4_18smem_ptr_flag_bitsILi8EEENST_INS5_IJNSA_ILi8EEESH_EEENS5_IJSH_SB_EEEEEEEvNS4_8identityES10_S1A_vS1B_EENS_8epilogue10collective6detail29Sm90TmaWarpSpecializedAdapterINS1E_15DefaultEpilogueISJ_SK_SK_NS1D_6thread17LinearCombinationISJ_Li1EffLNS1I_9ScaleType4KindE0ELNS_15FloatRoundStyleE2ESJ_EENS1_15EpilogueDefaultEEEEEvvEEEEvNT_6ParamsE)
        /*0014*/ 	.word	0x00000098


	//----- nvinfo : EIATTR_MIN_STACK_SIZE
	.align		4
.L_14:
        /*0018*/ 	.byte	0x04, 0x12
        /*001a*/ 	.short	(.L_16 - .L_15)
	.align		4
.L_15:
        /*001c*/ 	.word	index@(_ZN7cutlass13device_kernelINS_4gemm6kernel13GemmUniversalIN4cute5tupleIJiiiiEEENS1_10collective13CollectiveMmaINS1_37MainloopSm90TmaGmmaWarpSpecializedFP8ILi23ENS5_IJNS4_1CILi1EEESB_SB_EEENS1_32KernelTmaWarpSpecializedPingpongEEENS5_IJNSA_ILi64EEENSA_ILi240EEENSA_ILi32EEEEEENS_12float_e4m3_tENS5_IJlSB_lEEESJ_SK_NS4_8TiledMMAINS4_8MMA_AtomIJNS4_4SM904GMMA30MMA_64x16x32_F32E4M3E4M3_SS_TNILNSO_7ScaleInE1ELSQ_1EEEEEENS4_6LayoutISC_NS5_IJNSA_ILi0EEESU_SU_EEEEENS5_IJNS4_10UnderscoreESX_SX_EEEEENS4_13SM90_TMA_LOADENS4_14ComposedLayoutINS4_7SwizzleILi1ELi4ELi3EEENS4_18smem_ptr_flag_bitsILi8EEENST_INS5_IJNSA_ILi8EEESH_EEENS5_IJSH_SB_EEEEEEEvNS4_8identityES10_S1A_vS1B_EENS_8epilogue10collective6detail29Sm90TmaWarpSpecializedAdapterINS1E_15DefaultEpilogueISJ_SK_SK_NS1D_6thread17LinearCombinationISJ_Li1EffLNS1I_9ScaleType4KindE0ELNS_15FloatRoundStyleE2ESJ_EENS1_15EpilogueDefaultEEEEEvvEEEEvNT_6ParamsE)
        /*0020*/ 	.word	0x00000098
.L_16:


//--------------------- .nv.compat                --------------------------
	.section	.nv.compat,"",@"SHT_CUDA_COMPAT_INFO"
	.align	4
        /*0000*/ 	.byte	0x02, 0x09, 0x01, 0x00, 0x02, 0x02, 0x04, 0x00, 0x02, 0x05, 0x05, 0x00, 0x03, 0x07, 0x01, 0x01
        /*0010*/ 	.byte	0x02, 0x03, 0x01, 0x00, 0x02, 0x06, 0x01, 0x00, 0x04, 0x0b, 0x08, 0x00, 0x00, 0x00, 0x00, 0x00
        /*0020*/ 	.byte	0x00, 0x00, 0x00, 0x00


//--------------------- .nv.info._ZN7cutlass13device_kernelINS_4gemm6kernel13GemmUniversalIN4cute5tupleIJiiiiEEENS1_10collective13CollectiveMmaINS1_37MainloopSm90TmaGmmaWarpSpecializedFP8ILi23ENS5_IJNS4_1CILi1EEESB_SB_EEENS1_32KernelTmaWarpSpecializedPingpongEEENS5_IJNSA_ILi64EEENSA_ILi240EEENSA_ILi32EEEEEENS_12float_e4m3_tENS5_IJlSB_lEEESJ_SK_NS4_8TiledMMAINS4_8MMA_AtomIJNS4_4SM904GMMA30MMA_64x16x32_F32E4M3E4M3_SS_TNILNSO_7ScaleInE1ELSQ_1EEEEEENS4_6LayoutISC_NS5_IJNSA_ILi0EEESU_SU_EEEEENS5_IJNS4_10UnderscoreESX_SX_EEEEENS4_13SM90_TMA_LOADENS4_14ComposedLayoutINS4_7SwizzleILi1ELi4ELi3EEENS4_18smem_ptr_flag_bitsILi8EEENST_INS5_IJNSA_ILi8EEESH_EEENS5_IJSH_SB_EEEEEEEvNS4_8identityES10_S1A_vS1B_EENS_8epilogue10collective6detail29Sm90TmaWarpSpecializedAdapterINS1E_15DefaultEpilogueISJ_SK_SK_NS1D_6thread17LinearCombinationISJ_Li1EffLNS1I_9ScaleType4KindE0ELNS_15FloatRoundStyleE2ESJ_EENS1_15EpilogueDefaultEEEEEvvEEEEvNT_6ParamsE --------------------------
	.section	.nv.info._ZN7cutlass13device_kernelINS_4gemm6kernel13GemmUniversalIN4cute5tupleIJiiiiEEENS1_10collective13CollectiveMmaINS1_37MainloopSm90TmaGmmaWarpSpecializedFP8ILi23ENS5_IJNS4_1CILi1EEESB_SB_EEENS1_32KernelTmaWarpSpecializedPingpongEEENS5_IJNSA_ILi64EEENSA_ILi240EEENSA_ILi32EEEEEENS_12float_e4m3_tENS5_IJlSB_lEEESJ_SK_NS4_8TiledMMAINS4_8MMA_AtomIJNS4_4SM904GMMA30MMA_64x16x32_F32E4M3E4M3_SS_TNILNSO_7ScaleInE1ELSQ_1EEEEEENS4_6LayoutISC_NS5_IJNSA_ILi0EEESU_SU_EEEEENS5_IJNS4_10UnderscoreESX_SX_EEEEENS4_13SM90_TMA_LOADENS4_14ComposedLayoutINS4_7SwizzleILi1ELi4ELi3EEENS4_18smem_ptr_flag_bitsILi8EEENST_INS5_IJNSA_ILi8EEESH_EEENS5_IJSH_SB_EEEEEEEvNS4_8identityES10_S1A_vS1B_EENS_8epilogue10collective6detail29Sm90TmaWarpSpecializedAdapterINS1E_15DefaultEpilogueISJ_SK_SK_NS1D_6thread17LinearCombinationISJ_Li1EffLNS1I_9ScaleType4KindE0ELNS_15FloatRoundStyleE2ESJ_EENS1_15EpilogueDefaultEEEEEvvEEEEvNT_6ParamsE,"",@"SHT_CUDA_INFO"
	.sectionflags	@""
	.align	4


	//----- nvinfo : EIATTR_CUDA_API_VERSION
	.align		4
        /*0000*/ 	.byte	0x04, 0x37
        /*0002*/ 	.short	(.L_18 - .L_17)
.L_17:
        /*0004*/ 	.word	0x00000082


	//----- nvinfo : EIATTR_KPARAM_INFO
	.align		4
.L_18:
        /*0008*/ 	.byte	0x04, 0x17
        /*000a*/ 	.short	(.L_20 - .L_19)
.L_19:
        /*000c*/ 	.word	0x00000000
        /*0010*/ 	.short	0x0000
        /*0012*/ 	.short	0x0070
        /*0014*/ 	.byte	0x00, 0xf0, 0x01, 0x10


	//----- nvinfo : EIATTR_SPARSE_MMA_MASK
	.align		4
.L_20:
        /*0018*/ 	.byte	0x03, 0x50
        /*001a*/ 	.short	0x0000


	//----- nvinfo : EIATTR_MAXREG_COUNT
	.align		4
        /*001c*/ 	.byte	0x03, 0x1b
        /*001e*/ 	.short	0x00a8


	//----- nvinfo : EIATTR_NUM_BARRIERS
	.align		4
        /*0020*/ 	.byte	0x02, 0x4c
        /*0022*/ 	.byte	0x01
	.zero		1


	//----- nvinfo : EIATTR_ANNOTATIONS
	.align		4
        /*0024*/ 	.byte	0x04, 0x55
        /*0026*/ 	.short	(.L_22 - .L_21)


	//   ....[0]....
.L_21:
        /*0028*/ 	.word	0x00000001
        /*002c*/ 	.byte	0xe0, 0x0d, 0x00, 0x00, 0x01, 0x00, 0x00, 0x00, 0x10, 0x0e, 0x00, 0x00, 0x01, 0x00, 0x00, 0x00
        /* <DEDUP_REMOVED lines=115> */
        /*076c*/ 	.byte	0x10, 0x05, 0x01, 0x00


	//----- nvinfo : EIATTR_MERCURY_ISA_VERSION
	.align		4
.L_22:
        /*0770*/ 	.byte	0x03, 0x5f
        /*0772*/ 	.short	0x0101


	//----- nvinfo : EIATTR_INT_WARP_WIDE_INSTR_OFFSETS
	.align		4
        /*0774*/ 	.byte	0x04, 0x31
        /*0776*/ 	.short	(.L_24 - .L_23)


	//   ....[0]....
.L_23:
        /*0778*/ 	.word	0x00000740


	//   ....[1]....
        /*077c*/ 	.word	0x00000750


	//   ....[2]....
        /*0780*/ 	.word	0x000007c0


	//   ....[3]....
        /*0784*/ 	.word	0x000007d0


	//   ....[4]....
        /*0788*/ 	.word	0x000007e0


	//   ....[5]....
        /*078c*/ 	.word	0x00000800


	//   ....[6]....
        /*0790*/ 	.word	0x00000860


	//   ....[7]....
        /*0794*/ 	.word	0x00000880


	//----- nvinfo : EIATTR_COOP_GROUP_MASK_REGIDS
	.align		4
.L_24:
        /*0798*/ 	.byte	0x04, 0x29
        /*079a*/ 	.short	(.L_26 - .L_25)


	//   ....[0]....
.L_25:
        /*079c*/ 	.word	0xffffffff


	//   ....[1]....
        /*07a0*/ 	.word	0xffffffff


	//   ....[2]....
        /*07a4*/ 	.word	0xffffffff


	//   ....[3]....
        /*07a8*/ 	.word	0xffffffff


	//   ....[4]....
        /*07ac*/ 	.word	0xffffffff


	//   ....[5]....
        /*07b0*/ 	.word	0xffffffff


	//----- nvinfo : EIATTR_COOP_GROUP_INSTR_OFFSETS
	.align		4
.L_26:
        /*07b4*/ 	.byte	0x04, 0x28
        /*07b6*/ 	.short	(.L_28 - .L_27)


	//   ....[0]....
.L_27:
        /*07b8*/ 	.word	0x00000060


	//   ....[1]....
        /*07bc*/ 	.word	0x00000090


	//   ....[2]....
        /*07c0*/ 	.word	0x00000190


	//   ....[3]....
        /*07c4*/ 	.word	0x00000630


	//   ....[4]....
        /*07c8*/ 	.word	0x00000670


	//   ....[5]....
        /*07cc*/ 	.word	0x000006b0


	//----- nvinfo : EIATTR_REG_RECONFIG
	.align		4
.L_28:
        /*07d0*/ 	.byte	0x01, 0x54
	.zero		2


	//----- nvinfo : EIATTR_MBARRIER_INSTR_OFFSETS
	.align		4
        /*07d4*/ 	.byte	0x04, 0x39
        /*07d6*/ 	.short	(.L_30 - .L_29)


	//   ....[0]....
.L_29:
        /*07d8*/ 	.word	0x00000330
        /*07dc*/ 	.word	0x000000ff
        /*07e0*/ 	.word	0x00000000
        /*07e4*/ 	.short	0x0100
        /*07e6*/ 	.byte	0x0a
	.zero		1


	//   ....[1]....
        /*07e8*/ 	.word	0x00000340
        /*07ec*/ 	.word	0x000000ff
        /*07f0*/ 	.word	0x000000b8
        /*07f4*/ 	.short	0x0100
        /*07f6*/ 	.byte	0x0a
	.zero		1


	//   ....[2]....
        /*07f8*/ 	.word	0x00000350
        /*07fc*/ 	.word	0x000000ff
        /*0800*/ 	.word	0x00000008
        /*0804*/ 	.short	0x0100
        /*0806*/ 	.byte	0x0a
	.zero		1


	//   ....[3]....
        /*0808*/ 	.word	0x00000360
        /*080c*/ 	.word	0x000000ff
        /*0810*/ 	.word	0x000000c0
        /*0814*/ 	.short	0x0100
        /*0816*/ 	.byte	0x0a
	.zero		1


	//   ....[4]....
        /*0818*/ 	.word	0x00000370
        /*081c*/ 	.word	0x000000ff
        /*0820*/ 	.word	0x00000010
        /*0824*/ 	.short	0x0100
        /*0826*/ 	.byte	0x0a
	.zero		1


	//   ....[5]....
        /*0828*/ 	.word	0x00000380
        /*082c*/ 	.word	0x000000ff
        /*0830*/ 	.word	0x000000c8
        /*0834*/ 	.short	0x0100
        /*0836*/ 	.byte	0x0a
	.zero		1


	//   ....[6]....
        /*0838*/ 	.word	0x00000390
        /*083c*/ 	.word	0x000000ff
        /*0840*/ 	.word	0x00000018
        /*0844*/ 	.short	0x0100
        /*0846*/ 	.byte	0x0a
	.zero		1


	//   ....[7]....
        /*0848*/ 	.word	0x000003a0
        /*084c*/ 	.word	0x000000ff
        /*0850*/ 	.word	0x000000d0
        /*0854*/ 	.short	0x0100
        /*0856*/ 	.byte	0x0a
	.zero		1


	//   ....[8]....
        /*0858*/ 	.word	0x000003b0
        /*085c*/ 	.word	0x000000ff
        /*0860*/ 	.word	0x00000020
        /*0864*/ 	.short	0x0100
        /*0866*/ 	.byte	0x0a
	.zero		1


	//   ....[9]....
        /*0868*/ 	.word	0x000003c0
        /*086c*/ 	.word	0x000000ff
        /*0870*/ 	.word	0x000000d8
        /*0874*/ 	.short	0x0100
        /*0876*/ 	.byte	0x0a
	.zero		1


	//   ....[10]....
        /*0878*/ 	.word	0x000003d0
        /*087c*/ 	.word	0x000000ff
        /*0880*/ 	.word	0x00000028
        /*0884*/ 	.short	0x0100
        /*0886*/ 	.byte	0x0a
	.zero		1


	//   ....[11]....
        /*0888*/ 	.word	0x000003e0
        /*088c*/ 	.word	0x000000ff
        /*0890*/ 	.word	0x000000e0
        /*0894*/ 	.short	0x0100
        /*0896*/ 	.byte	0x0a
	.zero		1


	//   ....[12]....
        /*0898*/ 	.word	0x000003f0
        /*089c*/ 	.word	0x000000ff
        /*08a0*/ 	.word	0x00000030
        /*08a4*/ 	.short	0x0100
        /*08a6*/ 	.byte	0x0a
	.zero		1


	//   ....[13]....
        /*08a8*/ 	.word	0x00000400
        /*08ac*/ 	.word	0x000000ff
        /*08b0*/ 	.word	0x000000e8
        /*08b4*/ 	.short	0x0100
        /*08b6*/ 	.byte	0x0a
	.zero		1


	//   ....[14]....
        /*08b8*/ 	.word	0x00000410
        /*08bc*/ 	.word	0x000000ff
        /*08c0*/ 	.word	0x00000038
        /*08c4*/ 	.short	0x0100
        /*08c6*/ 	.byte	0x0a
	.zero		1


	//   ....[15]....
        /*08c8*/ 	.word	0x00000420
        /*08cc*/ 	.word	0x000000ff
        /*08d0*/ 	.word	0x000000f0
        /*08d4*/ 	.short	0x0100
        /*08d6*/ 	.byte	0x0a
	.zero		1


	//   ....[16]....
        /*08d8*/ 	.word	0x00000430
        /*08dc*/ 	.word	0x000000ff
        /*08e0*/ 	.word	0x00000040
        /*08e4*/ 	.short	0x0100
        /*08e6*/ 	.byte	0x0a
	.zero		1


	//   ....[17]....
        /*08e8*/ 	.word	0x00000440
        /*08ec*/ 	.word	0x000000ff
        /*08f0*/ 	.word	0x000000f8
        /*08f4*/ 	.short	0x0100
        /*08f6*/ 	.byte	0x0a
	.zero		1


	//   ....[18]....
        /*08f8*/ 	.word	0x00000450
        /*08fc*/ 	.word	0x000000ff
        /*0900*/ 	.word	0x00000048
        /*0904*/ 	.short	0x0100
        /*0906*/ 	.byte	0x0a
	.zero		1


	//   ....[19]....
        /*0908*/ 	.word	0x00000460
        /*090c*/ 	.word	0x000000ff
        /*0910*/ 	.word	0x00000100
        /*0914*/ 	.short	0x0100
        /*0916*/ 	.byte	0x0a
	.zero		1


	//   ....[20]....
        /*0918*/ 	.word	0x00000470
        /*091c*/ 	.word	0x000000ff
        /*0920*/ 	.word	0x00000050
        /*0924*/ 	.short	0x0100
        /*0926*/ 	.byte	0x0a
	.zero		1


	//   ....[21]....
        /*0928*/ 	.word	0x00000480
        /*092c*/ 	.word	0x000000ff
        /*0930*/ 	.word	0x00000108
        /*0934*/ 	.short	0x0100
        /*0936*/ 	.byte	0x0a
	.zero		1


	//   ....[22]....
        /*0938*/ 	.word	0x00000490
        /*093c*/ 	.word	0x000000ff
        /*0940*/ 	.word	0x00000058
        /*0944*/ 	.short	0x0100
        /*0946*/ 	.byte	0x0a
	.zero		1


	//   ....[23]....
        /*0948*/ 	.word	0x000004a0
        /*094c*/ 	.word	0x000000ff
        /*0950*/ 	.word	0x00000110
        /*0954*/ 	.short	0x0100
        /*0956*/ 	.byte	0x0a
	.zero		1


	//   ....[24]....
        /*0958*/ 	.word	0x000004b0
        /*095c*/ 	.word	0x000000ff
        /*0960*/ 	.word	0x00000060
        /*0964*/ 	.short	0x0100
        /*0966*/ 	.byte	0x0a
	.zero		1


	//   ....[25]....
        /*0968*/ 	.word	0x000004c0
        /*096c*/ 	.word	0x000000ff
        /*0970*/ 	.word	0x00000118
        /*0974*/ 	.short	0x0100
        /*0976*/ 	.byte	0x0a
	.zero		1


	//   ....[26]....
        /*0978*/ 	.word	0x000004d0
        /*097c*/ 	.word	0x000000ff
        /*0980*/ 	.word	0x00000068
        /*0984*/ 	.short	0x0100
        /*0986*/ 	.byte	0x0a
	.zero		1


	//   ....[27]....
        /*0988*/ 	.word	0x000004e0
        /*098c*/ 	.word	0x000000ff
        /*0990*/ 	.word	0x00000120
        /*0994*/ 	.short	0x0100
        /*0996*/ 	.byte	0x0a
	.zero		1


	//   ....[28]....
        /*0998*/ 	.word	0x000004f0
        /*099c*/ 	.word	0x000000ff
        /*09a0*/ 	.word	0x00000070
        /*09a4*/ 	.short	0x0100
        /*09a6*/ 	.byte	0x0a
	.zero		1


	//   ....[29]....
        /*09a8*/ 	.word	0x00000500
        /*09ac*/ 	.word	0x000000ff
        /*09b0*/ 	.word	0x00000128
        /*09b4*/ 	.short	0x0100
        /*09b6*/ 	.byte	0x0a
	.zero		1


	//   ....[30]....
        /*09b8*/ 	.word	0x00000510
        /*09bc*/ 	.word	0x000000ff
        /*09c0*/ 	.word	0x00000078
        /*09c4*/ 	.short	0x0100
        /*09c6*/ 	.byte	0x0a
	.zero		1


	//   ....[31]....
        /*09c8*/ 	.word	0x00000520
        /*09cc*/ 	.word	0x000000ff
        /*09d0*/ 	.word	0x00000130
        /*09d4*/ 	.short	0x0100
        /*09d6*/ 	.byte	0x0a
	.zero		1


	//   ....[32]....
        /*09d8*/ 	.word	0x00000530
        /*09dc*/ 	.word	0x000000ff
        /*09e0*/ 	.word	0x00000080
        /*09e4*/ 	.short	0x0100
        /*09e6*/ 	.byte	0x0a
	.zero		1


	//   ....[33]....
        /*09e8*/ 	.word	0x00000540
        /*09ec*/ 	.word	0x000000ff
        /*09f0*/ 	.word	0x00000138
        /*09f4*/ 	.short	0x0100
        /*09f6*/ 	.byte	0x0a
	.zero		1


	//   ....[34]....
        /*09f8*/ 	.word	0x00000550
        /*09fc*/ 	.word	0x000000ff
        /*0a00*/ 	.word	0x00000088
        /*0a04*/ 	.short	0x0100
        /*0a06*/ 	.byte	0x0a
	.zero		1


	//   ....[35]....
        /*0a08*/ 	.word	0x00000560
        /*0a0c*/ 	.word	0x000000ff
        /*0a10*/ 	.word	0x00000140
        /*0a14*/ 	.short	0x0100
        /*0a16*/ 	.byte	0x0a
	.zero		1


	//   ....[36]....
        /*0a18*/ 	.word	0x00000570
        /*0a1c*/ 	.word	0x000000ff
        /*0a20*/ 	.word	0x00000090
        /*0a24*/ 	.short	0x0100
        /*0a26*/ 	.byte	0x0a
	.zero		1


	//   ....[37]....
        /*0a28*/ 	.word	0x00000580
        /*0a2c*/ 	.word	0x000000ff
        /*0a30*/ 	.word	0x00000148
        /*0a34*/ 	.short	0x0100
        /*0a36*/ 	.byte	0x0a
	.zero		1


	//   ....[38]....
        /*0a38*/ 	.word	0x00000590
        /*0a3c*/ 	.word	0x000000ff
        /*0a40*/ 	.word	0x00000098
        /*0a44*/ 	.short	0x0100
        /*0a46*/ 	.byte	0x0a
	.zero		1


	//   ....[39]....
        /*0a48*/ 	.word	0x000005a0
        /*0a4c*/ 	.word	0x000000ff
        /*0a50*/ 	.word	0x00000150
        /*0a54*/ 	.short	0x0100
        /*0a56*/ 	.byte	0x0a
	.zero		1


	//   ....[40]....
        /*0a58*/ 	.word	0x000005b0
        /*0a5c*/ 	.word	0x000000ff
        /*0a60*/ 	.word	0x000000a0
        /*0a64*/ 	.short	0x0100
        /*0a66*/ 	.byte	0x0a
	.zero		1


	//   ....[41]....
        /*0a68*/ 	.word	0x000005c0
        /*0a6c*/ 	.word	0x000000ff
        /*0a70*/ 	.word	0x00000158
        /*0a74*/ 	.short	0x0100
        /*0a76*/ 	.byte	0x0a
	.zero		1


	//   ....[42]....
        /*0a78*/ 	.word	0x000005d0
        /*0a7c*/ 	.word	0x000000ff
        /*0a80*/ 	.word	0x000000a8
        /*0a84*/ 	.short	0x0100
        /*0a86*/ 	.byte	0x0a
	.zero		1


	//   ....[43]....
        /*0a88*/ 	.word	0x000005e0
        /*0a8c*/ 	.word	0x000000ff
        /*0a90*/ 	.word	0x00000160
        /*0a94*/ 	.short	0x0100
        /*0a96*/ 	.byte	0x0a
	.zero		1


	//   ....[44]....
        /*0a98*/ 	.word	0x000005f0
        /*0a9c*/ 	.word	0x000000ff
        /*0aa0*/ 	.word	0x000000b0
        /*0aa4*/ 	.short	0x0100
        /*0aa6*/ 	.byte	0x0a
	.zero		1


	//   ....[45]....
        /*0aa8*/ 	.word	0x00000600
        /*0aac*/ 	.word	0x000000ff
        /*0ab0*/ 	.word	0x00000168
        /*0ab4*/ 	.short	0x0100
        /*0ab6*/ 	.byte	0x0a
	.zero		1


	//   ....[46]....
        /*0ab8*/ 	.word	0x000008a0
        /*0abc*/ 	.word	0x000000ff
        /*0ac0*/ 	.word	0x000001a0
        /*0ac4*/ 	.short	0x0100
        /*0ac6*/ 	.byte	0x0a
	.zero		1


	//   ....[47]....
        /*0ac8*/ 	.word	0x000008b0
        /*0acc*/ 	.word	0x000000ff
        /*0ad0*/ 	.word	0x000001a8
        /*0ad4*/ 	.short	0x0100
        /*0ad6*/ 	.byte	0x0a
	.zero		1


	//   ....[48]....
        /*0ad8*/ 	.word	0x000008f0
        /*0adc*/ 	.word	0x000000ff
        /*0ae0*/ 	.word	0x00000180
        /*0ae4*/ 	.short	0x0100
        /*0ae6*/ 	.byte	0x0b
	.zero		1


	//   ....[49]....
        /*0ae8*/ 	.word	0x00000910
        /*0aec*/ 	.word	0x000000ff
        /*0af0*/ 	.word	0x00000188
        /*0af4*/ 	.short	0x0100
        /*0af6*/ 	.byte	0x0b
	.zero		1


	//   ....[50]....
        /*0af8*/ 	.word	0x00000920
        /*0afc*/ 	.word	0x000000ff
        /*0b00*/ 	.word	0x00000190
        /*0b04*/ 	.short	0x0100
        /*0b06*/ 	.byte	0x0b
	.zero		1


	//   ....[51]....
        /*0b08*/ 	.word	0x00000930
        /*0b0c*/ 	.word	0x000000ff
        /*0b10*/ 	.word	0x00000198
        /*0b14*/ 	.short	0x0100
        /*0b16*/ 	.byte	0x0b
	.zero		1


	//   ....[52]....
        /*0b18*/ 	.word	0x00001810
        /*0b1c*/ 	.word	0x000000ff
        /*0b20*/ 	.word	0xfffffff8
        /*0b24*/ 	.short	0x010a
        /*0b26*/ 	.byte	0x0e
	.zero		1


	//   ....[53]....
        /*0b28*/ 	.word	0x000020f0
        /*0b2c*/ 	.word	0x000000ff
        /*0b30*/ 	.word	0x00000000
        /*0b34*/ 	.short	0x010a
        /*0b36*/ 	.byte	0x14
	.zero		1


	//   ....[54]....
        /*0b38*/ 	.word	0x00002150
        /*0b3c*/ 	.word	0x000000ff
        /*0b40*/ 	.word	0x00000000
        /*0b44*/ 	.short	0x010a
        /*0b46*/ 	.byte	0x14
	.zero		1


	//   ....[55]....
        /*0b48*/ 	.word	0x00003410
        /*0b4c*/ 	.word	0x000000ff
        /*0b50*/ 	.word	0x00000000
        /*0b54*/ 	.short	0x010a
        /*0b56*/ 	.byte	0x15
	.zero		1


	//   ....[56]....
        /*0b58*/ 	.word	0x00003450
        /*0b5c*/ 	.word	0x000000ff
        /*0b60*/ 	.word	0x00000000
        /*0b64*/ 	.short	0x010a
        /*0b66*/ 	.byte	0x15
	.zero		1


	//   ....[57]....
        /*0b68*/ 	.word	0x00004500
        /*0b6c*/ 	.word	0x000000ff
        /*0b70*/ 	.word	0x00000000
        /*0b74*/ 	.short	0x0101
        /*0b76*/ 	.byte	0x14
	.zero		1


	//   ....[58]....
        /*0b78*/ 	.word	0x00005130
        /*0b7c*/ 	.word	0x000000e3
        /*0b80*/ 	.word	0x00000000
        /*0b84*/ 	.short	0x0101
        /*0b86*/ 	.byte	0x0b
	.zero		1


	//   ....[59]....
        /*0b88*/ 	.word	0x00005250
        /*0b8c*/ 	.word	0x000000ff
        /*0b90*/ 	.word	0x00000000
        /*0b94*/ 	.short	0x0101
        /*0b96*/ 	.byte	0x04
	.zero		1


	//   ....[60]....
        /*0b98*/ 	.word	0x00005300
        /*0b9c*/ 	.word	0x000000ff
        /*0ba0*/ 	.word	0x00000008
        /*0ba4*/ 	.short	0x010a
        /*0ba6*/ 	.byte	0x0e
	.zero		1


	//   ....[61]....
        /*0ba8*/ 	.word	0x0000e1b0
        /*0bac*/ 	.word	0x00000003
        /*0bb0*/ 	.word	0x00000000
        /*0bb4*/ 	.short	0x0101
        /*0bb6*/ 	.byte	0x0b
	.zero		1


	//   ....[62]....
        /*0bb8*/ 	.word	0x0000ebb0
        /*0bbc*/ 	.word	0x0000000b
        /*0bc0*/ 	.word	0x000000b8
        /*0bc4*/ 	.short	0x010a
        /*0bc6*/ 	.byte	0x3f
	.zero		1


	//   ....[63]....
        /*0bc8*/ 	.word	0x0000ef60
        /*0bcc*/ 	.word	0x00000004
        /*0bd0*/ 	.word	0x000001a8
        /*0bd4*/ 	.short	0x0101
        /*0bd6*/ 	.byte	0x3f
	.zero		1


	//   ....[64]....
        /*0bd8*/ 	.word	0x0000f750
        /*0bdc*/ 	.word	0x00000007
        /*0be0*/ 	.word	0x00000000
        /*0be4*/ 	.short	0x010a
        /*0be6*/ 	.byte	0x3f
	.zero		1


	//   ....[65]....
        /*0be8*/ 	.word	0x0000f7d0
        /*0bec*/ 	.word	0x00000009
        /*0bf0*/ 	.word	0x00000000
        /*0bf4*/ 	.short	0x010a
        /*0bf6*/ 	.byte	0x3f
	.zero		1


	//   ....[66]....
        /*0bf8*/ 	.word	0x0000f860
        /*0bfc*/ 	.word	0x00000006
        /*0c00*/ 	.word	0x00000000
        /*0c04*/ 	.short	0x010a
        /*0c06*/ 	.byte	0x3f
	.zero		1


	//   ....[67]....
        /*0c08*/ 	.word	0x0000f8f0
        /*0c0c*/ 	.word	0x00000009
        /*0c10*/ 	.word	0x00000000
        /*0c14*/ 	.short	0x010a
        /*0c16*/ 	.byte	0x3f
	.zero		1


	//   ....[68]....
        /*0c18*/ 	.word	0x0000f980
        /*0c1c*/ 	.word	0x00000006
        /*0c20*/ 	.word	0x00000000
        /*0c24*/ 	.short	0x010a
        /*0c26*/ 	.byte	0x3f
	.zero		1


	//   ....[69]....
        /*0c28*/ 	.word	0x0000fa10
        /*0c2c*/ 	.word	0x00000009
        /*0c30*/ 	.word	0x00000000
        /*0c34*/ 	.short	0x010a
        /*0c36*/ 	.byte	0x3f
	.zero		1


	//   ....[70]....
        /*0c38*/ 	.word	0x0000faa0
        /*0c3c*/ 	.word	0x00000006
        /*0c40*/ 	.word	0x00000000
        /*0c44*/ 	.short	0x010a
        /*0c46*/ 	.byte	0x3f
	.zero		1


	//   ....[71]....
        /*0c48*/ 	.word	0x0000fb30
        /*0c4c*/ 	.word	0x00000009
        /*0c50*/ 	.word	0x00000000
        /*0c54*/ 	.short	0x010a
        /*0c56*/ 	.byte	0x3f
	.zero		1


	//   ....[72]....
        /*0c58*/ 	.word	0x0000fbc0
        /*0c5c*/ 	.word	0x00000006
        /*0c60*/ 	.word	0x00000000
        /*0c64*/ 	.short	0x010a
        /*0c66*/ 	.byte	0x3f
	.zero		1


	//   ....[73]....
        /*0c68*/ 	.word	0x0000fc50
        /*0c6c*/ 	.word	0x00000009
        /*0c70*/ 	.word	0x00000000
        /*0c74*/ 	.short	0x010a
        /*0c76*/ 	.byte	0x3f
	.zero		1


	//   ....[74]....
        /*0c78*/ 	.word	0x0000fce0
        /*0c7c*/ 	.word	0x00000006
        /*0c80*/ 	.word	0x00000000
        /*0c84*/ 	.short	0x010a
        /*0c86*/ 	.byte	0x3f
	.zero		1


	//   ....[75]....
        /*0c88*/ 	.word	0x0000fd70
        /*0c8c*/ 	.word	0x00000009
        /*0c90*/ 	.word	0x00000000
        /*0c94*/ 	.short	0x010a
        /*0c96*/ 	.byte	0x3f
	.zero		1


	//   ....[76]....
        /*0c98*/ 	.word	0x0000fe00
        /*0c9c*/ 	.word	0x00000006
        /*0ca0*/ 	.word	0x00000000
        /*0ca4*/ 	.short	0x010a
        /*0ca6*/ 	.byte	0x3f
	.zero		1


	//   ....[77]....
        /*0ca8*/ 	.word	0x0000fe90
        /*0cac*/ 	.word	0x00000009
        /*0cb0*/ 	.word	0x00000000
        /*0cb4*/ 	.short	0x010a
        /*0cb6*/ 	.byte	0x3f
	.zero		1


	//   ....[78]....
        /*0cb8*/ 	.word	0x0000ff20
        /*0cbc*/ 	.word	0x00000006
        /*0cc0*/ 	.word	0x00000000
        /*0cc4*/ 	.short	0x010a
        /*0cc6*/ 	.byte	0x3f
	.zero		1


	//   ....[79]....
        /*0cc8*/ 	.word	0x0000ffb0
        /*0ccc*/ 	.word	0x00000009
        /*0cd0*/ 	.word	0x00000000
        /*0cd4*/ 	.short	0x010a
        /*0cd6*/ 	.byte	0x3f
	.zero		1


	//   ....[80]....
        /*0cd8*/ 	.word	0x00010040
        /*0cdc*/ 	.word	0x00000006
        /*0ce0*/ 	.word	0x00000000
        /*0ce4*/ 	.short	0x010a
        /*0ce6*/ 	.byte	0x3f
	.zero		1


	//   ....[81]....
        /*0ce8*/ 	.word	0x000100d0
        /*0cec*/ 	.word	0x00000009
        /*0cf0*/ 	.word	0x00000000
        /*0cf4*/ 	.short	0x010a
        /*0cf6*/ 	.byte	0x3f
	.zero		1


	//   ....[82]....
        /*0cf8*/ 	.word	0x00010160
        /*0cfc*/ 	.word	0x00000006
        /*0d00*/ 	.word	0x00000000
        /*0d04*/ 	.short	0x010a
        /*0d06*/ 	.byte	0x3f
	.zero		1


	//   ....[83]....
        /*0d08*/ 	.word	0x000101f0
        /*0d0c*/ 	.word	0x00000009
        /*0d10*/ 	.word	0x00000000
        /*0d14*/ 	.short	0x010a
        /*0d16*/ 	.byte	0x3f
	.zero		1


	//   ....[84]....
        /*0d18*/ 	.word	0x00010280
        /*0d1c*/ 	.word	0x00000006
        /*0d20*/ 	.word	0x00000000
        /*0d24*/ 	.short	0x010a
        /*0d26*/ 	.byte	0x3f
	.zero		1


	//   ....[85]....
        /*0d28*/ 	.word	0x00010310
        /*0d2c*/ 	.word	0x00000009
        /*0d30*/ 	.word	0x00000000
        /*0d34*/ 	.short	0x010a
        /*0d36*/ 	.byte	0x3f
	.zero		1


	//   ....[86]....
        /*0d38*/ 	.word	0x000103a0
        /*0d3c*/ 	.word	0x00000003
        /*0d40*/ 	.word	0x00000000
        /*0d44*/ 	.short	0x010a
        /*0d46*/ 	.byte	0x3f
	.zero		1


	//   ....[87]....
        /*0d48*/ 	.word	0x00010410
        /*0d4c*/ 	.word	0x00000003
        /*0d50*/ 	.word	0xfffffff8
        /*0d54*/ 	.short	0x010a
        /*0d56*/ 	.byte	0x3f
	.zero		1


	//   ....[88]....
        /*0d58*/ 	.word	0x00010470
        /*0d5c*/ 	.word	0x00000003
        /*0d60*/ 	.word	0x00000000
        /*0d64*/ 	.short	0x010a
        /*0d66*/ 	.byte	0x3f
	.zero		1


	//   ....[89]....
        /*0d68*/ 	.word	0x000104e0
        /*0d6c*/ 	.word	0x00000000
        /*0d70*/ 	.word	0x00000000
        /*0d74*/ 	.short	0x010a
        /*0d76*/ 	.byte	0x3f
	.zero		1


	//   ....[90]....
        /*0d78*/ 	.word	0x00010550
        /*0d7c*/ 	.word	0x00000019
        /*0d80*/ 	.word	0x00000008
        /*0d84*/ 	.short	0x010a
        /*0d86*/ 	.byte	0x3f
	.zero		1


	//   ....[91]....
        /*0d88*/ 	.word	0x00010620
        /*0d8c*/ 	.word	0x0000000b
        /*0d90*/ 	.word	0x000000b8
        /*0d94*/ 	.short	0x010a
        /*0d96*/ 	.byte	0x3f
	.zero		1


	//   ....[92]....
        /*0d98*/ 	.word	0x00010700
        /*0d9c*/ 	.word	0x00000007
        /*0da0*/ 	.word	0x00000000
        /*0da4*/ 	.short	0x010a
        /*0da6*/ 	.byte	0x3f
	.zero		1


	//   ....[93]....
        /*0da8*/ 	.word	0x00010750
        /*0dac*/ 	.word	0x00000009
        /*0db0*/ 	.word	0x00000000
        /*0db4*/ 	.short	0x010a
        /*0db6*/ 	.byte	0x3f
	.zero		1


	//   ....[94]....
        /*0db8*/ 	.word	0x000107a0
        /*0dbc*/ 	.word	0x00000006
        /*0dc0*/ 	.word	0x00000000
        /*0dc4*/ 	.short	0x010a
        /*0dc6*/ 	.byte	0x3f
	.zero		1


	//   ....[95]....
        /*0dc8*/ 	.word	0x000107f0
        /*0dcc*/ 	.word	0x00000009
        /*0dd0*/ 	.word	0x00000000
        /*0dd4*/ 	.short	0x010a
        /*0dd6*/ 	.byte	0x3f
	.zero		1


	//   ....[96]....
        /*0dd8*/ 	.word	0x00010840
        /*0ddc*/ 	.word	0x00000006
        /*0de0*/ 	.word	0x00000000
        /*0de4*/ 	.short	0x010a
        /*0de6*/ 	.byte	0x3f
	.zero		1


	//   ....[97]....
        /*0de8*/ 	.word	0x00010890
        /*0dec*/ 	.word	0x00000009
        /*0df0*/ 	.word	0x00000000
        /*0df4*/ 	.short	0x010a
        /*0df6*/ 	.byte	0x3f
	.zero		1


	//   ....[98]....
        /*0df8*/ 	.word	0x000108e0
        /*0dfc*/ 	.word	0x00000006
        /*0e00*/ 	.word	0x00000000
        /*0e04*/ 	.short	0x010a
        /*0e06*/ 	.byte	0x3f
	.zero		1


	//   ....[99]....
        /*0e08*/ 	.word	0x00010930
        /*0e0c*/ 	.word	0x00000009
        /*0e10*/ 	.word	0x00000000
        /*0e14*/ 	.short	0x010a
        /*0e16*/ 	.byte	0x3f
	.zero		1


	//   ....[100]....
        /*0e18*/ 	.word	0x00010980
        /*0e1c*/ 	.word	0x00000006
        /*0e20*/ 	.word	0x00000000
        /*0e24*/ 	.short	0x010a
        /*0e26*/ 	.byte	0x3f
	.zero		1


	//   ....[101]....
        /*0e28*/ 	.word	0x000109d0
        /*0e2c*/ 	.word	0x00000009
        /*0e30*/ 	.word	0x00000000
        /*0e34*/ 	.short	0x010a
        /*0e36*/ 	.byte	0x3f
	.zero		1


	//   ....[102]....
        /*0e38*/ 	.word	0x00010a20
        /*0e3c*/ 	.word	0x00000006
        /*0e40*/ 	.word	0x00000000
        /*0e44*/ 	.short	0x010a
        /*0e46*/ 	.byte	0x3f
	.zero		1


	//   ....[103]....
        /*0e48*/ 	.word	0x00010a70
        /*0e4c*/ 	.word	0x00000009
        /*0e50*/ 	.word	0x00000000
        /*0e54*/ 	.short	0x010a
        /*0e56*/ 	.byte	0x3f
	.zero		1


	//   ....[104]....
        /*0e58*/ 	.word	0x00010ac0
        /*0e5c*/ 	.word	0x00000006
        /*0e60*/ 	.word	0x00000000
        /*0e64*/ 	.short	0x010a
        /*0e66*/ 	.byte	0x3f
	.zero		1


	//   ....[105]....
        /*0e68*/ 	.word	0x00010b10
        /*0e6c*/ 	.word	0x00000009
        /*0e70*/ 	.word	0x00000000
        /*0e74*/ 	.short	0x010a
        /*0e76*/ 	.byte	0x3f
	.zero		1


	//   ....[106]....
        /*0e78*/ 	.word	0x00010b60
        /*0e7c*/ 	.word	0x00000006
        /*0e80*/ 	.word	0x00000000
        /*0e84*/ 	.short	0x010a
        /*0e86*/ 	.byte	0x3f
	.zero		1


	//   ....[107]....
        /*0e88*/ 	.word	0x00010bb0
        /*0e8c*/ 	.word	0x00000009
        /*0e90*/ 	.word	0x00000000
        /*0e94*/ 	.short	0x010a
        /*0e96*/ 	.byte	0x3f
	.zero		1


	//   ....[108]....
        /*0e98*/ 	.word	0x00010c00
        /*0e9c*/ 	.word	0x00000006
        /*0ea0*/ 	.word	0x00000000
        /*0ea4*/ 	.short	0x010a
        /*0ea6*/ 	.byte	0x3f
	.zero		1


	//   ....[109]....
        /*0ea8*/ 	.word	0x00010c50
        /*0eac*/ 	.word	0x00000009
        /*0eb0*/ 	.word	0x00000000
        /*0eb4*/ 	.short	0x010a
        /*0eb6*/ 	.byte	0x3f
	.zero		1


	//   ....[110]....
        /*0eb8*/ 	.word	0x00010ca0
        /*0ebc*/ 	.word	0x00000006
        /*0ec0*/ 	.word	0x00000000
        /*0ec4*/ 	.short	0x010a
        /*0ec6*/ 	.byte	0x3f
	.zero		1


	//   ....[111]....
        /*0ec8*/ 	.word	0x00010cf0
        /*0ecc*/ 	.word	0x00000009
        /*0ed0*/ 	.word	0x00000000
        /*0ed4*/ 	.short	0x010a
        /*0ed6*/ 	.byte	0x3f
	.zero		1


	//   ....[112]....
        /*0ed8*/ 	.word	0x00010d40
        /*0edc*/ 	.word	0x00000006
        /*0ee0*/ 	.word	0x00000000
        /*0ee4*/ 	.short	0x010a
        /*0ee6*/ 	.byte	0x3f
	.zero		1


	//   ....[113]....
        /*0ee8*/ 	.word	0x00010d90
        /*0eec*/ 	.word	0x00000009
        /*0ef0*/ 	.word	0x00000000
        /*0ef4*/ 	.short	0x010a
        /*0ef6*/ 	.byte	0x3f
	.zero		1


	//----- nvinfo : EIATTR_NUM_MBARRIERS
	.align		4
.L_30:
        /*0ef8*/ 	.byte	0x03, 0x38
        /*0efa*/ 	.short	0x0034


	//----- nvinfo : EIATTR_EXIT_INSTR_OFFSETS
	.align		4
        /*0efc*/ 	.byte	0x04, 0x1c
        /*0efe*/ 	.short	(.L_32 - .L_31)


	//   ....[0]....
.L_31:
        /*0f00*/ 	.word	0x00001540


	//   ....[1]....
        /*0f04*/ 	.word	0x000015a0


	//   ....[2]....
        /*0f08*/ 	.word	0x0000e8c0


	//   ....[3]....
        /*0f0c*/ 	.word	0x0000e8f0


	//   ....[4]....
        /*0f10*/ 	.word	0x000103f0


	//----- nvinfo : EIATTR_MAX_THREADS
	.align		4
.L_32:
        /*0f14*/ 	.byte	0x04, 0x05
        /*0f16*/ 	.short	(.L_34 - .L_33)
.L_33:
        /*0f18*/ 	.word	0x00000180
        /*0f1c*/ 	.word	0x00000001
        /*0f20*/ 	.word	0x00000001


	//----- nvinfo : EIATTR_CRS_STACK_SIZE
	.align		4
.L_34:
        /*0f24*/ 	.byte	0x04, 0x1e
        /*0f26*/ 	.short	(.L_36 - .L_35)
.L_35:
        /*0f28*/ 	.word	0x00000000


	//----- nvinfo : EIATTR_CBANK_PARAM_SIZE
	.align		4
.L_36:
        /*0f2c*/ 	.byte	0x03, 0x19
        /*0f2e*/ 	.short	0x0470


	//----- nvinfo : EIATTR_PARAM_CBANK
	.align		4
        /*0f30*/ 	.byte	0x04, 0x0a
        /*0f32*/ 	.short	(.L_38 - .L_37)
	.align		4
.L_37:
        /*0f34*/ 	.word	index@(.nv.constant0._ZN7cutlass13device_kernelINS_4gemm6kernel13GemmUniversalIN4cute5tupleIJiiiiEEENS1_10collective13CollectiveMmaINS1_37MainloopSm90TmaGmmaWarpSpecializedFP8ILi23ENS5_IJNS4_1CILi1EEESB_SB_EEENS1_32KernelTmaWarpSpecializedPingpongEEENS5_IJNSA_ILi64EEENSA_ILi240EEENSA_ILi32EEEEEENS_12float_e4m3_tENS5_IJlSB_lEEESJ_SK_NS4_8TiledMMAINS4_8MMA_AtomIJNS4_4SM904GMMA30MMA_64x16x32_F32E4M3E4M3_SS_TNILNSO_7ScaleInE1ELSQ_1EEEEEENS4_6LayoutISC_NS5_IJNSA_ILi0EEESU_SU_EEEEENS5_IJNS4_10UnderscoreESX_SX_EEEEENS4_13SM90_TMA_LOADENS4_14ComposedLayoutINS4_7SwizzleILi1ELi4ELi3EEENS4_18smem_ptr_flag_bitsILi8EEENST_INS5_IJNSA_ILi8EEESH_EEENS5_IJSH_SB_EEEEEEEvNS4_8identityES10_S1A_vS1B_EENS_8epilogue10collective6detail29Sm90TmaWarpSpecializedAdapterINS1E_15DefaultEpilogueISJ_SK_SK_NS1D_6thread17LinearCombinationISJ_Li1EffLNS1I_9ScaleType4KindE0ELNS_15FloatRoundStyleE2ESJ_EENS1_15EpilogueDefaultEEEEEvvEEEEvNT_6ParamsE)
        /*0f38*/ 	.short	0x0210
        /*0f3a*/ 	.short	0x0470


	//----- nvinfo : EIATTR_SW_WAR
	.align		4
.L_38:
        /*0f3c*/ 	.byte	0x04, 0x36
        /*0f3e*/ 	.short	(.L_40 - .L_39)
.L_39:
        /*0f40*/ 	.word	0x00000008
.L_40:


//--------------------- .nv.callgraph             --------------------------
	.section	.nv.callgraph,"",@"SHT_CUDA_CALLGRAPH"
	.align	4
	.sectionentsize	8
	.align		4
        /*0000*/ 	.word	0x00000000
	.align		4
        /*0004*/ 	.word	0xffffffff
	.align		4
        /*0008*/ 	.word	0x00000000
	.align		4
        /*000c*/ 	.word	0xfffffffe
	.align		4
        /*0010*/ 	.word	0x00000000
	.align		4
        /*0014*/ 	.word	0xfffffffd
	.align		4
        /*0018*/ 	.word	0x00000000
	.align		4
        /*001c*/ 	.word	0xfffffffc


//--------------------- .nv.constant4             --------------------------
	.section	.nv.constant4,"a",@progbits
	.align	8
	.align		8
.nv.constant4:
        /*0000*/ 	.dword	_ZN39_INTERNAL_5dbefc6f_4_k_cu_45389502_28144cuda3std3__45__cpo5beginE
	.align		8
        /*0008*/ 	.dword	_ZN39_INTERNAL_5dbefc6f_4_k_cu_45389502_28144cuda3std3__45__cpo3endE
	.align		8
        /*0010*/ 	.dword	_ZN39_INTERNAL_5dbefc6f_4_k_cu_45389502_28144cuda3std3__45__cpo6cbeginE
	.align		8
        /*0018*/ 	.dword	_ZN39_INTERNAL_5dbefc6f_4_k_cu_45389502_28144cuda3std3__45__cpo4cendE
	.align		8
        /*0020*/ 	.dword	_ZN39_INTERNAL_5dbefc6f_4_k_cu_45389502_28144cuda3std3__441_GLOBAL__N__5dbefc6f_4_k_cu_45389502_28146ignoreE
	.align		8
        /*0028*/ 	.dword	_ZN39_INTERNAL_5dbefc6f_4_k_cu_45389502_28144cuda3std3__419piecewise_constructE
	.align		8
        /*0030*/ 	.dword	_ZN39_INTERNAL_5dbefc6f_4_k_cu_45389502_28144cuda3std3__48in_placeE
	.align		8
        /*0038*/ 	.dword	_ZN39_INTERNAL_5dbefc6f_4_k_cu_45389502_28144cuda3std6ranges3__45__cpo4swapE
	.align		8
        /*0040*/ 	.dword	_ZN39_INTERNAL_5dbefc6f_4_k_cu_45389502_28144cuda3std6ranges3__45__cpo9iter_moveE
	.align		8
        /*0048*/ 	.dword	_ZN39_INTERNAL_5dbefc6f_4_k_cu_45389502_28144cute7productE
	.align		8
        /*0050*/ 	.dword	_ZN39_INTERNAL_5dbefc6f_4_k_cu_45389502_28144cute1_E


//--------------------- .text._ZN7cutlass13device_kernelINS_4gemm6kernel13GemmUniversalIN4cute5tupleIJiiiiEEENS1_10collective13CollectiveMmaINS1_37MainloopSm90TmaGmmaWarpSpecializedFP8ILi23ENS5_IJNS4_1CILi1EEESB_SB_EEENS1_32KernelTmaWarpSpecializedPingpongEEENS5_IJNSA_ILi64EEENSA_ILi240EEENSA_ILi32EEEEEENS_12float_e4m3_tENS5_IJlSB_lEEESJ_SK_NS4_8TiledMMAINS4_8MMA_AtomIJNS4_4SM904GMMA30MMA_64x16x32_F32E4M3E4M3_SS_TNILNSO_7ScaleInE1ELSQ_1EEEEEENS4_6LayoutISC_NS5_IJNSA_ILi0EEESU_SU_EEEEENS5_IJNS4_10UnderscoreESX_SX_EEEEENS4_13SM90_TMA_LOADENS4_14ComposedLayoutINS4_7SwizzleILi1ELi4ELi3EEENS4_18smem_ptr_flag_bitsILi8EEENST_INS5_IJNSA_ILi8EEESH_EEENS5_IJSH_SB_EEEEEEEvNS4_8identityES10_S1A_vS1B_EENS_8epilogue10collective6detail29Sm90TmaWarpSpecializedAdapterINS1E_15DefaultEpilogueISJ_SK_SK_NS1D_6thread17LinearCombinationISJ_Li1EffLNS1I_9ScaleType4KindE0ELNS_15FloatRoundStyleE2ESJ_EENS1_15EpilogueDefaultEEEEEvvEEEEvNT_6ParamsE --------------------------
	.section	.text._ZN7cutlass13device_kernelINS_4gemm6kernel13GemmUniversalIN4cute5tupleIJiiiiEEENS1_10collective13CollectiveMmaINS1_37MainloopSm90TmaGmmaWarpSpecializedFP8ILi23ENS5_IJNS4_1CILi1EEESB_SB_EEENS1_32KernelTmaWarpSpecializedPingpongEEENS5_IJNSA_ILi64EEENSA_ILi240EEENSA_ILi32EEEEEENS_12float_e4m3_tENS5_IJlSB_lEEESJ_SK_NS4_8TiledMMAINS4_8MMA_AtomIJNS4_4SM904GMMA30MMA_64x16x32_F32E4M3E4M3_SS_TNILNSO_7ScaleInE1ELSQ_1EEEEEENS4_6LayoutISC_NS5_IJNSA_ILi0EEESU_SU_EEEEENS5_IJNS4_10UnderscoreESX_SX_EEEEENS4_13SM90_TMA_LOADENS4_14ComposedLayoutINS4_7SwizzleILi1ELi4ELi3EEENS4_18smem_ptr_flag_bitsILi8EEENST_INS5_IJNSA_ILi8EEESH_EEENS5_IJSH_SB_EEEEEEEvNS4_8identityES10_S1A_vS1B_EENS_8epilogue10collective6detail29Sm90TmaWarpSpecializedAdapterINS1E_15DefaultEpilogueISJ_SK_SK_NS1D_6thread17LinearCombinationISJ_Li1EffLNS1I_9ScaleType4KindE0ELNS_15FloatRoundStyleE2ESJ_EENS1_15EpilogueDefaultEEEEEvvEEEEvNT_6ParamsE,"ax",@progbits
	.align	128
.text._ZN7cutlass13device_kernelINS_4gemm6kernel13GemmUniversalIN4cute5tupleIJiiiiEEENS1_10collective13CollectiveMmaINS1_37MainloopSm90TmaGmmaWarpSpecializedFP8ILi23ENS5_IJNS4_1CILi1EEESB_SB_EEENS1_32KernelTmaWarpSpecializedPingpongEEENS5_IJNSA_ILi64EEENSA_ILi240EEENSA_ILi32EEEEEENS_12float_e4m3_tENS5_IJlSB_lEEESJ_SK_NS4_8TiledMMAINS4_8MMA_AtomIJNS4_4SM904GMMA30MMA_64x16x32_F32E4M3E4M3_SS_TNILNSO_7ScaleInE1ELSQ_1EEEEEENS4_6LayoutISC_NS5_IJNSA_ILi0EEESU_SU_EEEEENS5_IJNS4_10UnderscoreESX_SX_EEEEENS4_13SM90_TMA_LOADENS4_14ComposedLayoutINS4_7SwizzleILi1ELi4ELi3EEENS4_18smem_ptr_flag_bitsILi8EEENST_INS5_IJNSA_ILi8EEESH_EEENS5_IJSH_SB_EEEEEEEvNS4_8identityES10_S1A_vS1B_EENS_8epilogue10collective6detail29Sm90TmaWarpSpecializedAdapterINS1E_15DefaultEpilogueISJ_SK_SK_NS1D_6thread17LinearCombinationISJ_Li1EffLNS1I_9ScaleType4KindE0ELNS_15FloatRoundStyleE2ESJ_EENS1_15EpilogueDefaultEEEEEvvEEEEvNT_6ParamsE:
        .type           _ZN7cutlass13device_kernelINS_4gemm6kernel13GemmUniversalIN4cute5tupleIJiiiiEEENS1_10collective13CollectiveMmaINS1_37MainloopSm90TmaGmmaWarpSpecializedFP8ILi23ENS5_IJNS4_1CILi1EEESB_SB_EEENS1_32KernelTmaWarpSpecializedPingpongEEENS5_IJNSA_ILi64EEENSA_ILi240EEENSA_ILi32EEEEEENS_12float_e4m3_tENS5_IJlSB_lEEESJ_SK_NS4_8TiledMMAINS4_8MMA_AtomIJNS4_4SM904GMMA30MMA_64x16x32_F32E4M3E4M3_SS_TNILNSO_7ScaleInE1ELSQ_1EEEEEENS4_6LayoutISC_NS5_IJNSA_ILi0EEESU_SU_EEEEENS5_IJNS4_10UnderscoreESX_SX_EEEEENS4_13SM90_TMA_LOADENS4_14ComposedLayoutINS4_7SwizzleILi1ELi4ELi3EEENS4_18smem_ptr_flag_bitsILi8EEENST_INS5_IJNSA_ILi8EEESH_EEENS5_IJSH_SB_EEEEEEEvNS4_8identityES10_S1A_vS1B_EENS_8epilogue10collective6detail29Sm90TmaWarpSpecializedAdapterINS1E_15DefaultEpilogueISJ_SK_SK_NS1D_6thread17LinearCombinationISJ_Li1EffLNS1I_9ScaleType4KindE0ELNS_15FloatRoundStyleE2ESJ_EENS1_15EpilogueDefaultEEEEEvvEEEEvNT_6ParamsE,@function
        .size           _ZN7cutlass13device_kernelINS_4gemm6kernel13GemmUniversalIN4cute5tupleIJiiiiEEENS1_10collective13CollectiveMmaINS1_37MainloopSm90TmaGmmaWarpSpecializedFP8ILi23ENS5_IJNS4_1CILi1EEESB_SB_EEENS1_32KernelTmaWarpSpecializedPingpongEEENS5_IJNSA_ILi64EEENSA_ILi240EEENSA_ILi32EEEEEENS_12float_e4m3_tENS5_IJlSB_lEEESJ_SK_NS4_8TiledMMAINS4_8MMA_AtomIJNS4_4SM904GMMA30MMA_64x16x32_F32E4M3E4M3_SS_TNILNSO_7ScaleInE1ELSQ_1EEEEEENS4_6LayoutISC_NS5_IJNSA_ILi0EEESU_SU_EEEEENS5_IJNS4_10UnderscoreESX_SX_EEEEENS4_13SM90_TMA_LOADENS4_14ComposedLayoutINS4_7SwizzleILi1ELi4ELi3EEENS4_18smem_ptr_flag_bitsILi8EEENST_INS5_IJNSA_ILi8EEESH_EEENS5_IJSH_SB_EEEEEEEvNS4_8identityES10_S1A_vS1B_EENS_8epilogue10collective6detail29Sm90TmaWarpSpecializedAdapterINS1E_15DefaultEpilogueISJ_SK_SK_NS1D_6thread17LinearCombinationISJ_Li1EffLNS1I_9ScaleType4KindE0ELNS_15FloatRoundStyleE2ESJ_EENS1_15EpilogueDefaultEEEEEvvEEEEvNT_6ParamsE,(.L_x_355 - _ZN7cutlass13device_kernelINS_4gemm6kernel13GemmUniversalIN4cute5tupleIJiiiiEEENS1_10collective13CollectiveMmaINS1_37MainloopSm90TmaGmmaWarpSpecializedFP8ILi23ENS5_IJNS4_1CILi1EEESB_SB_EEENS1_32KernelTmaWarpSpecializedPingpongEEENS5_IJNSA_ILi64EEENSA_ILi240EEENSA_ILi32EEEEEENS_12float_e4m3_tENS5_IJlSB_lEEESJ_SK_NS4_8TiledMMAINS4_8MMA_AtomIJNS4_4SM904GMMA30MMA_64x16x32_F32E4M3E4M3_SS_TNILNSO_7ScaleInE1ELSQ_1EEEEEENS4_6LayoutISC_NS5_IJNSA_ILi0EEESU_SU_EEEEENS5_IJNS4_10UnderscoreESX_SX_EEEEENS4_13SM90_TMA_LOADENS4_14ComposedLayoutINS4_7SwizzleILi1ELi4ELi3EEENS4_18smem_ptr_flag_bitsILi8EEENST_INS5_IJNSA_ILi8EEESH_EEENS5_IJSH_SB_EEEEEEEvNS4_8identityES10_S1A_vS1B_EENS_8epilogue10collective6detail29Sm90TmaWarpSpecializedAdapterINS1E_15DefaultEpilogueISJ_SK_SK_NS1D_6thread17LinearCombinationISJ_Li1EffLNS1I_9ScaleType4KindE0ELNS_15FloatRoundStyleE2ESJ_EENS1_15EpilogueDefaultEEEEEvvEEEEvNT_6ParamsE)
        .other          _ZN7cutlass13device_kernelINS_4gemm6kernel13GemmUniversalIN4cute5tupleIJiiiiEEENS1_10collective13CollectiveMmaINS1_37MainloopSm90TmaGmmaWarpSpecializedFP8ILi23ENS5_IJNS4_1CILi1EEESB_SB_EEENS1_32KernelTmaWarpSpecializedPingpongEEENS5_IJNSA_ILi64EEENSA_ILi240EEENSA_ILi32EEEEEENS_12float_e4m3_tENS5_IJlSB_lEEESJ_SK_NS4_8TiledMMAINS4_8MMA_AtomIJNS4_4SM904GMMA30MMA_64x16x32_F32E4M3E4M3_SS_TNILNSO_7ScaleInE1ELSQ_1EEEEEENS4_6LayoutISC_NS5_IJNSA_ILi0EEESU_SU_EEEEENS5_IJNS4_10UnderscoreESX_SX_EEEEENS4_13SM90_TMA_LOADENS4_14ComposedLayoutINS4_7SwizzleILi1ELi4ELi3EEENS4_18smem_ptr_flag_bitsILi8EEENST_INS5_IJNSA_ILi8EEESH_EEENS5_IJSH_SB_EEEEEEEvNS4_8identityES10_S1A_vS1B_EENS_8epilogue10collective6detail29Sm90TmaWarpSpecializedAdapterINS1E_15DefaultEpilogueISJ_SK_SK_NS1D_6thread17LinearCombinationISJ_Li1EffLNS1I_9ScaleType4KindE0ELNS_15FloatRoundStyleE2ESJ_EENS1_15EpilogueDefaultEEEEEvvEEEEvNT_6ParamsE,@"STO_CUDA_ENTRY STV_DEFAULT"
_ZN7cutlass13device_kernelINS_4gemm6kernel13GemmUniversalIN4cute5tupleIJiiiiEEENS1_10collective13CollectiveMmaINS1_37MainloopSm90TmaGmmaWarpSpecializedFP8ILi23ENS5_IJNS4_1CILi1EEESB_SB_EEENS1_32KernelTmaWarpSpecializedPingpongEEENS5_IJNSA_ILi64EEENSA_ILi240EEENSA_ILi32EEEEEENS_12float_e4m3_tENS5_IJlSB_lEEESJ_SK_NS4_8TiledMMAINS4_8MMA_AtomIJNS4_4SM904GMMA30MMA_64x16x32_F32E4M3E4M3_SS_TNILNSO_7ScaleInE1ELSQ_1EEEEEENS4_6LayoutISC_NS5_IJNSA_ILi0EEESU_SU_EEEEENS5_IJNS4_10UnderscoreESX_SX_EEEEENS4_13SM90_TMA_LOADENS4_14ComposedLayoutINS4_7SwizzleILi1ELi4ELi3EEENS4_18smem_ptr_flag_bitsILi8EEENST_INS5_IJNSA_ILi8EEESH_EEENS5_IJSH_SB_EEEEEEEvNS4_8identityES10_S1A_vS1B_EENS_8epilogue10collective6detail29Sm90TmaWarpSpecializedAdapterINS1E_15DefaultEpilogueISJ_SK_SK_NS1D_6thread17LinearCombinationISJ_Li1EffLNS1I_9ScaleType4KindE0ELNS_15FloatRoundStyleE2ESJ_EENS1_15EpilogueDefaultEEEEEvvEEEEvNT_6ParamsE:
[----:B------:R-:W0:Y:S02]  /*0000*/  LDC R1, c[0x0][0x28] ;  /* 0x00000a00ff017b82 */ /* 0x000e240000000800 */
[----:B0-----:R-:W-:Y:S01]  /*0010*/  VIADD R1, R1, 0xffffff68 ;  /* 0xffffff6801017836 */ /* 0x001fe20000000000 */
[----:B------:R-:W0:Y:S01]  /*0020*/  S2R R2, SR_TID.X ;  /* 0x0000000000027919 */ /* 0x000e220000002100 */
[----:B------:R-:W-:Y:S01]  /*0030*/  ELECT P0, URZ, PT ;  /* 0x00000000003f782f */ /* 0x000fe20003800000 */
[----:B------:R-:W-:Y:S01]  /*0040*/  BSSY B0, `(.L_x_0) ;  /* 0x0000014000007945 */ /* 0x000fe20003800000 */
[----:B0-----:R-:W-:-:S05]  /*0050*/  SHF.R.U32.HI R0, RZ, 0x5, R2 ;  /* 0x00000005ff007819 */ /* 0x001fca0000011602 */
[----:B------:R-:W0:Y:S02]  /*0060*/  SHFL.IDX PT, R3, R0, RZ, 0x1f ;  /* 0x00001fff00037589 */ /* 0x000e2400000e0000 */
[----:B0-----:R-:W-:Y:S02]  /*0070*/  R2UR UR4, R3 ;  /* 0x00000000030472ca */ /* 0x001fe400000e0000 */
[----:B------:R-:W-:-:S05]  /*0080*/  SHF.R.U32.HI R3, RZ, 0x7, R2 ;  /* 0x00000007ff037819 */ /* 0x000fca0000011602 */
[----:B------:R0:W1:Y:S06]  /*0090*/  SHFL.IDX PT, R4, R3, RZ, 0x1f ;  /* 0x00001fff03047589 */ /* 0x00006c00000e0000 */
[----:B------:R-:W-:Y:S02]  /*00a0*/  USHF.R.S32.HI UR5, URZ, 0x1f, UR4 ;  /* 0x0000001f3f057899 */ /* 0x000fe40008011404 */
[----:B------:R-:W-:Y:S02]  /*00b0*/  ISETP.NE.OR P0, PT, RZ, UR4, !P0 ;  /* 0x00000004ff007c0c */ /* 0x000fe4000c705670 */
[----:B------:R-:W-:-:S04]  /*00c0*/  ULEA.HI UR5, UR5, UR4, URZ, 0x2 ;  /* 0x0000000405057291 */ /* 0x000fc8000f8f103f */
[----:B------:R-:W-:-:S04]  /*00d0*/  ULOP3.LUT UR5, UR5, 0xfffffffc, URZ, 0xc0, !UPT ;  /* 0xfffffffc05057892 */ /* 0x000fc8000f8ec03f */
[----:B------:R-:W-:-:S03]  /*00e0*/  UIADD3 UR4, UR4, -UR5, URZ ;  /* 0x8000000504047290 */ /* 0x000fc6000fffe03f */
[----:B0-----:R-:W-:Y:S09]  /*00f0*/  @P0 BRA `(.L_x_1) ;  /* 0x0000000000200947 */ /* 0x001ff20003800000 */
[----:B------:R-:W-:Y:S02]  /*0100*/  ULDC.64 UR6, c[0x0][0x198] ;  /* 0x0000660000067ab9 */ /* 0x000fe40000000a00 */
[----:B------:R-:W-:Y:S02]  /*0110*/  UIADD3 UR8, UP0, UR6, 0xf0, URZ ;  /* 0x000000f006087890 */ /* 0x000fe4000ff1e03f */
[----:B------:R-:W-:Y:S02]  /*0120*/  UIADD3 UR6, UP1, UR6, 0x1f0, URZ ;  /* 0x000001f006067890 */ /* 0x000fe4000ff3e03f */
[----:B------:R-:W-:Y:S02]  /*0130*/  UIADD3.X UR9, URZ, UR7, URZ, UP0, !UPT ;  /* 0x000000073f097290 */ /* 0x000fe400087fe43f */
[----:B------:R-:W-:-:S07]  /*0140*/  UIADD3.X UR7, URZ, UR7, URZ, UP1, !UPT ;  /* 0x000000073f077290 */ /* 0x000fce0008ffe43f */
[----:B------:R0:W-:Y:S02]  /*0150*/  UTMACCTL.PF [UR8] ;  /* 0x00000000080079b9 */ /* 0x0001e40008040000 */
[----:B------:R0:W-:Y:S02]  /*0160*/  UTMACCTL.PF [UR6] ;  /* 0x00000000060079b9 */ /* 0x0001e40008040000 */
[----:B0-----:R-:W-:Y:S01]  /*0170*/  NOP ;  /* 0x0000000000007918 */ /* 0x001fe20000000000 */
.L_x_1:
[----:B------:R-:W-:Y:S05]  /*0180*/  BSYNC B0 ;  /* 0x0000000000007941 */ /* 0x000fea0003800000 */
.L_x_0:
[----:B------:R-:W0:Y:S01]  /*0190*/  SHFL.IDX PT, R5, R0, RZ, 0x1f ;  /* 0x00001fff00057589 */ /* 0x000e2200000e0000 */
[----:B-1----:R-:W-:Y:S01]  /*01a0*/  R2UR UR16, R4 ;  /* 0x00000000041072ca */ /* 0x002fe200000e0000 */
[----:B------:R-:W-:-:S04]  /*01b0*/  UISETP.NE.AND UP0, UPT, UR4, 0x3, UPT ;  /* 0x000000030400788c */ /* 0x000fc8000bf05270 */
[----:B------:R-:W-:-:S08]  /*01c0*/  UISETP.EQ.OR UP0, UPT, UR4, URZ, !UP0 ;  /* 0x0000003f0400728c */ /* 0x000fd0000c702670 */
[----:B------:R-:W-:Y:S02]  /*01d0*/  UIADD3 UR15, UR16, -0x1, URZ ;  /* 0xffffffff100f7890 */ /* 0x000fe4000fffe03f */
[----:B------:R-:W-:Y:S02]  /*01e0*/  UISETP.EQ.AND UP0, UPT, UR16, URZ, UP0 ;  /* 0x0000003f1000728c */ /* 0x000fe40008702270 */
[----:B------:R-:W-:Y:S02]  /*01f0*/  UISETP.GE.U32.AND UP1, UPT, UR15, 0x2, UPT ;  /* 0x000000020f00788c */ /* 0x000fe4000bf26070 */
[----:B------:R-:W-:Y:S01]  /*0200*/  USEL UR5, URZ, 0x1, !UP0 ;  /* 0x000000013f057887 */ /* 0x000fe2000c000000 */
[----:B0-----:R-:W-:-:S03]  /*0210*/  ISETP.NE.AND P0, PT, R5, RZ, PT ;  /* 0x000000ff0500720c */ /* 0x001fc60003f05270 */
[----:B------:R-:W-:-:S10]  /*0220*/  USEL UR5, UR5, 0x2, UP1 ;  /* 0x0000000205057887 */ /* 0x000fd40008800000 */
[----:B------:R-:W-:Y:S05]  /*0230*/  @P0 BRA `(.L_x_2) ;  /* 0x0000000000fc0947 */ /* 0x000fea0003800000 */
[----:B------:R-:W-:Y:S01]  /*0240*/  ELECT P0, URZ, PT ;  /* 0x00000000003f782f */ /* 0x000fe20003800000 */
[----:B------:R-:W-:-:S12]  /*0250*/  BSSY B0, `(.L_x_2) ;  /* 0x000003d000007945 */ /* 0x000fd80003800000 */
[----:B------:R-:W-:Y:S05]  /*0260*/  @!P0 BRA `(.L_x_3) ;  /* 0x0000000000ec8947 */ /* 0x000fea0003800000 */
[----:B------:R-:W0:Y:S01]  /*0270*/  S2UR UR10, SR_CgaCtaId ;  /* 0x00000000000a79c3 */ /* 0x000e220000008800 */
[----:B------:R-:W-:Y:S01]  /*0280*/  UMOV UR6, 0x400 ;  /* 0x0000040000067882 */ /* 0x000fe20000000000 */
[----:B------:R-:W-:Y:S01]  /*0290*/  UMOV UR7, 0x1 ;  /* 0x0000000100077882 */ /* 0x000fe20000000000 */
[----:B------:R-:W-:Y:S02]  /*02a0*/  UMOV UR8, 0x80 ;  /* 0x0000008000087882 */ /* 0x000fe40000000000 */
[----:B------:R-:W-:-:S04]  /*02b0*/  UIADD3 UR8, -UR8, 0x100000, URZ ;  /* 0x0010000008087890 */ /* 0x000fc8000fffe13f */
[----:B------:R-:W-:Y:S02]  /*02c0*/  USHF.L.U32 UR9, UR8, 0xb, URZ ;  /* 0x0000000b08097899 */ /* 0x000fe4000800063f */
[----:B------:R-:W-:Y:S02]  /*02d0*/  USHF.L.U32 UR8, UR8, 0x1, URZ ;  /* 0x0000000108087899 */ /* 0x000fe4000800063f */
[----:B0-----:R-:W-:Y:S02]  /*02e0*/  ULEA UR10, UR10, UR6, 0x18 ;  /* 0x000000060a0a7291 */ /* 0x001fe4000f8ec03f */
[----:B------:R-:W-:-:S04]  /*02f0*/  UIADD3 UR6, -UR7, 0x100000, URZ ;  /* 0x0010000007067890 */ /* 0x000fc8000fffe13f */
[----:B------:R-:W-:Y:S02]  /*0300*/  USHF.L.U32 UR7, UR6, 0xb, URZ ;  /* 0x0000000b06077899 */ /* 0x000fe4000800063f */
[----:B------:R-:W-:Y:S01]  /*0310*/  USHF.L.U32 UR6, UR6, 0x1, URZ ;  /* 0x0000000106067899 */ /* 0x000fe2000800063f */
[----:B------:R-:W0:Y:S11]  /*0320*/  FENCE.VIEW.ASYNC.S ;  /* 0x00000000000073c6 */ /* 0x000e360000000000 */
[----:B0-----:R0:W1:Y:S01]  /*0330*/  SYNCS.EXCH.64 URZ, [UR10], UR6 ;  /* 0x000000060a3f75b2 */ /* 0x0010620008000100 */
[----:B------:R0:W2:Y:S01]  /*0340*/  SYNCS.EXCH.64 URZ, [UR10+0xb8], UR8 ;  /* 0x0000b8080a3f75b2 */ /* 0x0000a20008000100 */
[----:B------:R0:W3:Y:S01]  /*0350*/  SYNCS.EXCH.64 URZ, [UR10+0x8], UR6 ;  /* 0x000008060a3f75b2 */ /* 0x0000e20008000100 */
[----:B------:R0:W4:Y:S01]  /*0360*/  SYNCS.EXCH.64 URZ, [UR10+0xc0], UR8 ;  /* 0x0000c0080a3f75b2 */ /* 0x0001220008000100 */
[----:B------:R0:W0:Y:S01]  /*0370*/  SYNCS.EXCH.64 URZ, [UR10+0x10], UR6 ;  /* 0x000010060a3f75b2 */ /* 0x0000220008000100 */
        /* <DEDUP_REMOVED lines=41> */
[----:B-1234-:R-:W-:Y:S01]  /*0610*/  NOP ;  /* 0x0000000000007918 */ /* 0x01efe20000000000 */
.L_x_3:
[----:B0-----:R-:W-:Y:S05]  /*0620*/  BSYNC B0 ;  /* 0x0000000000007941 */ /* 0x001fea0003800000 */
.L_x_2:
[----:B------:R-:W0:Y:S01]  /*0630*/  SHFL.IDX PT, R5, R0, RZ, 0x1f ;  /* 0x00001fff00057589 */ /* 0x000e2200000e0000 */
[----:B------:R-:W-:Y:S01]  /*0640*/  ELECT P0, URZ, PT ;  /* 0x00000000003f782f */ /* 0x000fe20003800000 */
[----:B------:R-:W-:Y:S01]  /*0650*/  NOP ;  /* 0x0000000000007918 */ /* 0x000fe20000000000 */
[----:B------:R-:W-:Y:S01]  /*0660*/  ELECT P1, URZ, PT ;  /* 0x00000000003f782f */ /* 0x000fe20003820000 */
[----:B------:R-:W1:Y:S01]  /*0670*/  SHFL.IDX PT, R4, R0, RZ, 0x1f ;  /* 0x00001fff00047589 */ /* 0x000e6200000e0000 */
[----:B------:R-:W-:Y:S01]  /*0680*/  UMOV UR6, 0x20 ;  /* 0x0000002000067882 */ /* 0x000fe20000000000 */
[----:B------:R-:W-:Y:S01]  /*0690*/  UMOV UR13, 0x80 ;  /* 0x00000080000d7882 */ /* 0x000fe20000000000 */
[----:B------:R-:W-:Y:S01]  /*06a0*/  NOP ;  /* 0x0000000000007918 */ /* 0x000fe20000000000 */
[----:B------:R2:W3:Y:S01]  /*06b0*/  SHFL.IDX PT, R0, R3, RZ, 0x1f ;  /* 0x00001fff03007589 */ /* 0x0004e200000e0000 */
[----:B------:R-:W-:Y:S01]  /*06c0*/  ULDC.64 UR32, c[0x0][0x208] ;  /* 0x0000820000207ab9 */ /* 0x000fe20000000a00 */
[----:B--2---:R-:W-:-:S04]  /*06d0*/  SHF.R.S32.HI R3, RZ, 0x1f, R2 ;  /* 0x0000001fff037819 */ /* 0x004fc80000011402 */
[----:B------:R-:W-:Y:S02]  /*06e0*/  LEA.HI R3, R3, R2, RZ, 0x7 ;  /* 0x0000000203037211 */ /* 0x000fe400078f38ff */
[----:B0-----:R-:W-:Y:S02]  /*06f0*/  ISETP.NE.OR P0, PT, R5, RZ, !P0 ;  /* 0x000000ff0500720c */ /* 0x001fe40004705670 */
[----:B------:R-:W-:Y:S02]  /*0700*/  LOP3.LUT R3, R3, 0xffffff80, RZ, 0xc0, !PT ;  /* 0xffffff8003037812 */ /* 0x000fe400078ec0ff */
[----:B-1----:R-:W-:-:S03]  /*0710*/  ISETP.NE.OR P1, PT, R4, RZ, !P1 ;  /* 0x000000ff0400720c */ /* 0x002fc60004f25670 */
[----:B------:R-:W-:Y:S01]  /*0720*/  IMAD.IADD R3, R2, 0x1, -R3 ;  /* 0x0000000102037824 */ /* 0x000fe200078e0a03 */
[----:B---3--:R-:W-:-:S05]  /*0730*/  R2UR UR14, R0 ;  /* 0x00000000000e72ca */ /* 0x008fca00000e0000 */
[----:B------:R-:W-:-:S04]  /*0740*/  VOTEU.ALL UP0, P0 ;  /* 0x00000000003f7886 */ /* 0x000fc80000000000 */
[----:B------:R-:W-:Y:S01]  /*0750*/  VOTEU.ALL UP1, P1 ;  /* 0x00000000003f7886 */ /* 0x000fe20000820000 */
[----:B------:R-:W0:Y:S01]  /*0760*/  @!UP0 S2UR UR9, SR_CgaCtaId ;  /* 0x00000000000989c3 */ /* 0x000e220000008800 */
[----:B------:R-:W-:Y:S01]  /*0770*/  @!UP0 UMOV UR8, 0x400 ;  /* 0x0000040000088882 */ /* 0x000fe20000000000 */
[----:B------:R-:W-:-:S04]  /*0780*/  @!UP0 UIADD3 UR6, -UR6, 0x100000, URZ ;  /* 0x0010000006068890 */ /* 0x000fc8000fffe13f */
[----:B------:R-:W-:Y:S02]  /*0790*/  @!UP0 USHF.L.U32 UR7, UR6, 0xb, URZ ;  /* 0x0000000b06078899 */ /* 0x000fe4000800063f */
[----:B------:R-:W-:Y:S01]  /*07a0*/  @!UP0 USHF.L.U32 UR6, UR6, 0x1, URZ ;  /* 0x0000000106068899 */ /* 0x000fe2000800063f */
[----:B------:R-:W-:Y:S01]  /*07b0*/  @!UP1 UMOV UR11, 0x400 ;  /* 0x00000400000b9882 */ /* 0x000fe20000000000 */
[----:B------:R-:W-:Y:S01]  /*07c0*/  VOTEU.ALL UP2, P1 ;  /* 0x00000000003f7886 */ /* 0x000fe20000840000 */
[----:B------:R-:W-:Y:S01]  /*07d0*/  VOTEU.ALL UP3, P1 ;  /* 0x00000000003f7886 */ /* 0x000fe20000860000 */
[----:B------:R-:W-:Y:S01]  /*07e0*/  VOTEU.ALL UP4, P1 ;  /* 0x00000000003f7886 */ /* 0x000fe20000880000 */
[----:B------:R-:W1:Y:S01]  /*07f0*/  @!UP1 S2UR UR12, SR_CgaCtaId ;  /* 0x00000000000c99c3 */ /* 0x000e620000008800 */
[----:B------:R-:W-:Y:S01]  /*0800*/  VOTEU.ALL UP5, P1 ;  /* 0x00000000003f7886 */ /* 0x000fe200008a0000 */
[----:B------:R-:W-:Y:S01]  /*0810*/  ISETP.NE.AND P1, PT, RZ, UR16, PT ;  /* 0x00000010ff007c0c */ /* 0x000fe2000bf25270 */
[----:B0-----:R-:W-:-:S02]  /*0820*/  @!UP0 ULEA UR10, UR9, UR8, 0x18 ;  /* 0x00000008090a8291 */ /* 0x001fc4000f8ec03f */
[----:B------:R-:W-:-:S04]  /*0830*/  @!UP1 UIADD3 UR8, -UR13, 0x100000, URZ ;  /* 0x001000000d089890 */ /* 0x000fc8000fffe13f */
[----:B------:R-:W-:Y:S02]  /*0840*/  @!UP1 USHF.L.U32 UR9, UR8, 0xb, URZ ;  /* 0x0000000b08099899 */ /* 0x000fe4000800063f */
[----:B------:R-:W-:Y:S01]  /*0850*/  @!UP1 USHF.L.U32 UR8, UR8, 0x1, URZ ;  /* 0x0000000108089899 */ /* 0x000fe2000800063f */
[----:B------:R-:W-:Y:S01]  /*0860*/  VOTEU.ALL UP0, P0 ;  /* 0x00000000003f7886 */ /* 0x000fe20000000000 */
[----:B-1----:R-:W-:Y:S01]  /*0870*/  @!UP1 ULEA UR11, UR12, UR11, 0x18 ;  /* 0x0000000b0c0b9291 */ /* 0x002fe2000f8ec03f */
[----:B------:R-:W-:Y:S01]  /*0880*/  VOTEU.ALL UP1, P0 ;  /* 0x00000000003f7886 */ /* 0x000fe20000020000 */
[----:B------:R-:W0:Y:S02]  /*0890*/  FENCE.VIEW.ASYNC.S ;  /* 0x00000000000073c6 */ /* 0x000e240000000000 */
[----:B0-----:R-:W0:Y:S02]  /*08a0*/  @!UP0 SYNCS.EXCH.64 URZ, [UR10+0x1a0], UR6 ;  /* 0x0001a0060a3f85b2 */ /* 0x001e240008000100 */
[----:B------:R1:W0:Y:S01]  /*08b0*/  @!UP1 SYNCS.EXCH.64 URZ, [UR10+0x1a8], UR6 ;  /* 0x0001a8060a3f95b2 */ /* 0x0002220008000100 */
[----:B------:R-:W-:Y:S01]  /*08c0*/  NOP ;  /* 0x0000000000007918 */ /* 0x000fe20000000000 */
[----:B-1----:R-:W-:-:S02]  /*08d0*/  ULDC.64 UR6, c[0x0][0x598] ;  /* 0x0001660000067ab9 */ /* 0x002fc40000000a00 */
[----:B------:R-:W-:Y:S02]  /*08e0*/  ISETP.NE.U32.AND P0, PT, RZ, UR6, PT ;  /* 0x00000006ff007c0c */ /* 0x000fe4000bf05070 */
[----:B------:R1:W0:Y:S02]  /*08f0*/  @!UP2 SYNCS.EXCH.64 URZ, [UR11+0x180], UR8 ;  /* 0x000180080b3fa5b2 */ /* 0x0002240008000100 */
[----:B------:R-:W-:Y:S01]  /*0900*/  ISETP.NE.AND.EX P0, PT, RZ, UR7, PT, P0 ;  /* 0x00000007ff007c0c */ /* 0x000fe2000bf05300 */
[----:B------:R1:W0:Y:S01]  /*0910*/  @!UP3 SYNCS.EXCH.64 URZ, [UR11+0x188], UR8 ;  /* 0x000188080b3fb5b2 */ /* 0x0002220008000100 */
[----:B------:R1:W0:Y:S01]  /*0920*/  @!UP4 SYNCS.EXCH.64 URZ, [UR11+0x190], UR8 ;  /* 0x000190080b3fc5b2 */ /* 0x0002220008000100 */
[----:B------:R1:W0:Y:S01]  /*0930*/  @!UP5 SYNCS.EXCH.64 URZ, [UR11+0x198], UR8 ;  /* 0x000198080b3fd5b2 */ /* 0x0002220008000100 */
[----:B------:R-:W-:Y:S01]  /*0940*/  NOP ;  /* 0x0000000000007918 */ /* 0x000fe20000000000 */
[----:B0-----:R-:W-:Y:S08]  /*0950*/  BAR.SYNC.DEFER_BLOCKING 0x0 ;  /* 0x0000000000007b1d */ /* 0x001ff00000010000 */
[----:B-1----:R-:W-:Y:S05]  /*0960*/  @!P0 BRA `(.L_x_4) ;  /* 0x0000000000208947 */ /* 0x002fea0003800000 */
[----:B------:R-:W0:Y:S02]  /*0970*/  LDC.64 R4, c[0x0][0x598] ;  /* 0x00016600ff047b82 */ /* 0x000e240000000a00 */
[----:B0-----:R-:W2:Y:S02]  /*0980*/  LDG.E.64 R4, desc[UR32][R4.64] ;  /* 0x0000002004047981 */ /* 0x001ea4000c1e1b00 */
[----:B--2---:R-:W-:-:S04]  /*0990*/  ISETP.NE.U32.AND P0, PT, R4, RZ, PT ;  /* 0x000000ff0400720c */ /* 0x004fc80003f05070 */
[----:B------:R-:W-:-:S13]  /*09a0*/  ISETP.NE.AND.EX P0, PT, R5, RZ, PT, P0 ;  /* 0x000000ff0500720c */ /* 0x000fda0003f05300 */
[----:B------:R-:W-:Y:S05]  /*09b0*/  @!P0 BRA `(.L_x_4) ;  /* 0x00000000000c8947 */ /* 0x000fea0003800000 */
[----:B------:R-:W2:Y:S02]  /*09c0*/  LD.E R4, desc[UR32][R4.64] ;  /* 0x0000002004047980 */ /* 0x000ea4000c101900 */
[----:B--2---:R-:W-:Y:S01]  /*09d0*/  R2UR UR24, R4 ;  /* 0x00000000041872ca */ /* 0x004fe200000e0000 */
[----:B------:R-:W-:-:S14]  /*09e0*/  BRA `(.L_x_5) ;  /* 0x0000000000247947 */ /* 0x000fdc0003800000 */
.L_x_4:
[----:B------:R-:W-:Y:S02]  /*09f0*/  ULDC.64 UR6, c[0x0][0x588] ;  /* 0x0001620000067ab9 */ /* 0x000fe40000000a00 */
[----:B------:R-:W-:-:S04]  /*0a00*/  ISETP.NE.U32.AND P0, PT, RZ, UR6, PT ;  /* 0x00000006ff007c0c */ /* 0x000fc8000bf05070 */
[----:B------:R-:W-:-:S13]  /*0a10*/  ISETP.NE.AND.EX P0, PT, RZ, UR7, PT, P0 ;  /* 0x00000007ff007c0c */ /* 0x000fda000bf05300 */
[----:B------:R-:W-:Y:S05]  /*0a20*/  @!P0 BRA `(.L_x_6) ;  /* 0x0000000000108947 */ /* 0x000fea0003800000 */
[----:B------:R-:W0:Y:S02]  /*0a30*/  LDC.64 R4, c[0x0][0x588] ;  /* 0x00016200ff047b82 */ /* 0x000e240000000a00 */
[----:B0-----:R-:W2:Y:S02]  /*0a40*/  LDG.E R4, desc[UR32][R4.64] ;  /* 0x0000002004047981 */ /* 0x001ea4000c1e1900 */
[----:B--2---:R-:W-:Y:S01]  /*0a50*/  R2UR UR24, R4 ;  /* 0x00000000041872ca */ /* 0x004fe200000e0000 */
[----:B------:R-:W-:-:S14]  /*0a60*/  BRA `(.L_x_5) ;  /* 0x0000000000047947 */ /* 0x000fdc0003800000 */
.L_x_6:
[----:B------:R-:W-:-:S05]  /*0a70*/  ULDC UR24, c[0x0][0x580] ;  /* 0x0001600000187ab9 */ /* 0x000fca0000000800 */
.L_x_5:
[----:B------:R-:W-:Y:S02]  /*0a80*/  ULDC.64 UR6, c[0x0][0x5a0] ;  /* 0x0001680000067ab9 */ /* 0x000fe40000000a00 */
[----:B------:R-:W-:-:S04]  /*0a90*/  ISETP.NE.U32.AND P0, PT, RZ, UR6, PT ;  /* 0x00000006ff007c0c */ /* 0x000fc8000bf05070 */
[----:B------:R-:W-:-:S13]  /*0aa0*/  ISETP.NE.AND.EX P0, PT, RZ, UR7, PT, P0 ;  /* 0x00000007ff007c0c */ /* 0x000fda000bf05300 */
[----:B------:R-:W-:Y:S05]  /*0ab0*/  @!P0 BRA `(.L_x_7) ;  /* 0x0000000000208947 */ /* 0x000fea0003800000 */
        /* <DEDUP_REMOVED lines=8> */
.L_x_7:
        /* <DEDUP_REMOVED lines=8> */
.L_x_9:
[----:B------:R-:W-:-:S05]  /*0bc0*/  ULDC UR19, c[0x0][0x584] ;  /* 0x0001610000137ab9 */ /* 0x000fca0000000800 */
.L_x_8:
[----:B------:R-:W0:Y:S01]  /*0bd0*/  LDC R0, c[0x0][0x65c] ;  /* 0x00019700ff007b82 */ /* 0x000e220000000800 */
[----:B------:R-:W1:Y:S01]  /*0be0*/  S2R R12, SR_CTAID.Y ;  /* 0x00000000000c7919 */ /* 0x000e620000002600 */
[----:B------:R-:W-:Y:S01]  /*0bf0*/  IMAD.MOV.U32 R5, RZ, RZ, RZ ;  /* 0x000000ffff057224 */ /* 0x000fe200078e00ff */
[----:B------:R-:W-:Y:S01]  /*0c00*/  UISETP.NE.AND UP0, UPT, UR16, 0x2, UPT ;  /* 0x000000021000788c */ /* 0x000fe2000bf05270 */
[----:B------:R-:W2:Y:S01]  /*0c10*/  S2R R4, SR_CTAID.X ;  /* 0x0000000000047919 */ /* 0x000ea20000002500 */
[----:B------:R-:W-:Y:S01]  /*0c20*/  ULDC UR8, c[0x0][0x28c] ;  /* 0x0000a30000087ab9 */ /* 0x000fe20000000800 */
[----:B------:R-:W-:Y:S01]  /*0c30*/  UMOV UR18, URZ ;  /* 0x0000003f00127c82 */ /* 0x000fe20008000000 */
[----:B------:R-:W-:Y:S02]  /*0c40*/  UIADD3 UR8, UR8, 0x1f, URZ ;  /* 0x0000001f08087890 */ /* 0x000fe4000fffe03f */
[----:B------:R-:W-:Y:S01]  /*0c50*/  PLOP3.LUT P0, PT, PT, PT, UP0, 0x80, 0x0 ;  /* 0x000000000000781c */ /* 0x000fe20003f0f008 */
[----:B------:R-:W-:Y:S01]  /*0c60*/  UMOV UR17, URZ ;  /* 0x0000003f00117c82 */ /* 0x000fe20008000000 */
[----:B------:R-:W-:Y:S01]  /*0c70*/  ULDC.64 UR10, c[0x0][0x650] ;  /* 0x00019400000a7ab9 */ /* 0x000fe20000000a00 */
[----:B------:R-:W-:-:S04]  /*0c80*/  USHF.R.S32.HI UR9, URZ, 0x1f, UR8 ;  /* 0x0000001f3f097899 */ /* 0x000fc80008011408 */
[----:B------:R-:W-:Y:S01]  /*0c90*/  ULEA.HI UR9, UR9, UR8, URZ, 0x5 ;  /* 0x0000000809097291 */ /* 0x000fe2000f8f283f */
[----:B0-----:R-:W-:-:S13]  /*0ca0*/  ISETP.NE.AND P3, PT, R0, 0x1, PT ;  /* 0x000000010000780c */ /* 0x001fda0003f65270 */
[----:B------:R-:W2:Y:S01]  /*0cb0*/  @P3 LDC R9, c[0x0][0x10] ;  /* 0x00000400ff093b82 */ /* 0x000ea20000000800 */
[----:B-1----:R-:W-:Y:S02]  /*0cc0*/  @P3 IMAD.MOV.U32 R6, RZ, RZ, R12 ;  /* 0x000000ffff063224 */ /* 0x002fe400078e000c */
[----:B------:R-:W-:-:S05]  /*0cd0*/  @P3 IMAD.MOV.U32 R7, RZ, RZ, RZ ;  /* 0x000000ffff073224 */ /* 0x000fca00078e00ff */
[----:B------:R-:W0:Y:S01]  /*0ce0*/  @!P3 LDC R11, c[0x0][0xc] ;  /* 0x00000300ff0bbb82 */ /* 0x000e220000000800 */
[----:B------:R-:W-:Y:S01]  /*0cf0*/  ULDC UR6, c[0x0][0xc] ;  /* 0x0000030000067ab9 */ /* 0x000fe20000000800 */
[----:B------:R-:W-:Y:S01]  /*0d00*/  ULDC UR7, c[0x0][0x10] ;  /* 0x0000040000077ab9 */ /* 0x000fe20000000800 */
[----:B------:R-:W-:Y:S01]  /*0d10*/  ULDC UR8, c[0x0][0x14] ;  /* 0x0000050000087ab9 */ /* 0x000fe20000000800 */
[----:B------:R-:W-:-:S04]  /*0d20*/  UIMAD.WIDE.U32 UR6, UR6, UR7, URZ ;  /* 0x00000007060672a5 */ /* 0x000fc8000f8e003f */
[----:B------:R-:W-:Y:S02]  /*0d30*/  UIMAD.WIDE.U32 UR26, UR6, UR8, URZ ;  /* 0x00000008061a72a5 */ /* 0x000fe4000f8e003f */
[----:B------:R-:W-:Y:S02]  /*0d40*/  UIMAD UR7, UR7, UR8, URZ ;  /* 0x00000008070772a4 */ /* 0x000fe4000f8e023f */
[----:B------:R-:W-:Y:S02]  /*0d50*/  USHF.R.S32.HI UR6, URZ, 0x5, UR9 ;  /* 0x000000053f067899 */ /* 0x000fe40008011409 */
[----:B------:R-:W-:Y:S01]  /*0d60*/  UIADD3 UR7, UR27, UR7, URZ ;  /* 0x000000071b077290 */ /* 0x000fe2000fffe03f */
[----:B--2---:R-:W-:-:S04]  /*0d70*/  @P3 IMAD.WIDE.U32 R8, R4, R9, R6 ;  /* 0x0000000904083225 */ /* 0x004fc800078e0006 */
[----:B------:R-:W-:Y:S02]  /*0d80*/  @P3 IMAD.MOV.U32 R13, RZ, RZ, R8 ;  /* 0x000000ffff0d3224 */ /* 0x000fe400078e0008 */
[----:B0-----:R-:W-:-:S04]  /*0d90*/  @!P3 IMAD.WIDE.U32 R6, R11, R12, R4 ;  /* 0x0000000c0b06b225 */ /* 0x001fc800078e0004 */
[----:B------:R-:W-:Y:S02]  /*0da0*/  @P3 IMAD.MOV.U32 R11, RZ, RZ, RZ ;  /* 0x000000ffff0b3224 */ /* 0x000fe400078e00ff */
[----:B------:R-:W-:Y:S02]  /*0db0*/  @!P3 IMAD.MOV.U32 R13, RZ, RZ, R6 ;  /* 0x000000ffff0db224 */ /* 0x000fe400078e0006 */
[----:B------:R-:W-:Y:S02]  /*0dc0*/  @P3 IMAD.IADD R10, R9, 0x1, R11 ;  /* 0x00000001090a3824 */ /* 0x000fe400078e020b */
[----:B------:R-:W-:Y:S01]  /*0dd0*/  @!P3 IMAD.MOV.U32 R10, RZ, RZ, R7 ;  /* 0x000000ffff0ab224 */ /* 0x000fe200078e0007 */
[----:B------:R0:W-:Y:S01]  /*0de0*/  STL [R1+0x40], R13 ;  /* 0x0000400d01007387 */ /* 0x0001e20000100800 */
[----:B------:R-:W-:Y:S02]  /*0df0*/  IMAD.MOV.U32 R18, RZ, RZ, R13 ;  /* 0x000000ffff127224 */ /* 0x000fe400078e000d */
[----:B------:R-:W-:Y:S01]  /*0e00*/  IMAD.MOV.U32 R19, RZ, RZ, R10 ;  /* 0x000000ffff137224 */ /* 0x000fe200078e000a */
[----:B------:R0:W-:Y:S01]  /*0e10*/  STL [R1+0x3c], R10 ;  /* 0x00003c0a01007387 */ /* 0x0001e20000100800 */
[----:B------:R-:W-:Y:S05]  /*0e20*/  @P0 BRA `(.L_x_10) ;  /* 0x0000000000280947 */ /* 0x000fea0003800000 */
[----:B------:R-:W-:Y:S01]  /*0e30*/  IADD3 R18, P0, R18, UR26, RZ ;  /* 0x0000001a12127c10 */ /* 0x000fe2000ff1e0ff */
[----:B------:R-:W-:Y:S02]  /*0e40*/  UISETP.GE.U32.AND UP0, UPT, UR6, 0x17, UPT ;  /* 0x000000170600788c */ /* 0x000fe4000bf06070 */
[----:B------:R-:W-:Y:S01]  /*0e50*/  UIMAD.WIDE.U32 UR8, UR6, -0x4de9bd37, URZ ;  /* 0xb21642c9060878a5 */ /* 0x000fe2000f8e003f */
[----:B------:R-:W-:Y:S01]  /*0e60*/  IADD3.X R19, R19, UR7, RZ, P0, !PT ;  /* 0x0000000713137c10 */ /* 0x000fe200087fe4ff */
[----:B------:R1:W-:Y:S01]  /*0e70*/  STL [R1+0x40], R18 ;  /* 0x0000401201007387 */ /* 0x0003e20000100800 */
[----:B------:R-:W-:Y:S01]  /*0e80*/  UMOV UR17, URZ ;  /* 0x0000003f00117c82 */ /* 0x000fe20008000000 */
[----:B------:R-:W-:Y:S02]  /*0e90*/  USHF.R.U32.HI UR8, URZ, 0x4, UR9 ;  /* 0x000000043f087899 */ /* 0x000fe40008011609 */
[----:B------:R1:W-:Y:S02]  /*0ea0*/  STL [R1+0x3c], R19 ;  /* 0x00003c1301007387 */ /* 0x0003e40000100800 */
[----:B------:R-:W-:-:S02]  /*0eb0*/  UIMAD UR18, UR8, -0x17, UR6 ;  /* 0xffffffe9081278a4 */ /* 0x000fc4000f8e0206 */
[----:B------:R-:W-:-:S12]  /*0ec0*/  @UP0 ULOP3.LUT UR17, UR8, 0x1, URZ, 0xc0, !UPT ;  /* 0x0000000108110892 */ /* 0x000fd8000f8ec03f */
.L_x_10:
[----:B------:R-:W-:Y:S01]  /*0ed0*/  IMAD.MOV.U32 R8, RZ, RZ, -0x1 ;  /* 0xffffffffff087424 */ /* 0x000fe200078e00ff */
[----:B------:R-:W-:Y:S01]  /*0ee0*/  ISETP.GE.U32.AND P0, PT, R18, UR10, PT ;  /* 0x0000000a12007c0c */ /* 0x000fe2000bf06070 */
[----:B------:R-:W-:Y:S01]  /*0ef0*/  IMAD.MOV.U32 R6, RZ, RZ, -0x1 ;  /* 0xffffffffff067424 */ /* 0x000fe200078e00ff */
[----:B------:R-:W-:Y:S01]  /*0f00*/  PRMT R0, RZ, 0x7610, R0 ;  /* 0x00007610ff007816 */ /* 0x000fe20000000000 */
[----:B------:R-:W-:Y:S01]  /*0f10*/  IMAD.MOV.U32 R7, RZ, RZ, -0x1 ;  /* 0xffffffffff077424 */ /* 0x000fe200078e00ff */
[----:B------:R2:W-:Y:S01]  /*0f20*/  STL [R1+0x44], R8 ;  /* 0x0000440801007387 */ /* 0x0005e20000100800 */
[----:B------:R-:W-:-:S03]  /*0f30*/  ISETP.GE.U32.AND.EX P0, PT, R19, UR11, PT, P0 ;  /* 0x0000000b13007c0c */ /* 0x000fc6000bf06100 */
[----:B------:R2:W-:Y:S04]  /*0f40*/  STL [R1+0x38], R6 ;  /* 0x0000380601007387 */ /* 0x0005e80000100800 */
[----:B------:R2:W-:Y:S06]  /*0f50*/  STL [R1+0x48], R7 ;  /* 0x0000480701007387 */ /* 0x0005ec0000100800 */
[----:B------:R-:W-:Y:S05]  /*0f60*/  @P0 BRA `(.L_x_11) ;  /* 0x0000000400680947 */ /* 0x000fea0003800000 */
[----:B------:R-:W3:Y:S01]  /*0f70*/  LDC.64 R14, c[0x0][0x628] ;  /* 0x00018a00ff0e7b82 */ /* 0x000ee20000000a00 */
[----:B--2---:R-:W-:Y:S02]  /*0f80*/  IMAD.MOV.U32 R6, RZ, RZ, R18 ;  /* 0x000000ffff067224 */ /* 0x004fe400078e0012 */
[----:B------:R-:W-:-:S05]  /*0f90*/  IMAD.MOV.U32 R7, RZ, RZ, R19 ;  /* 0x000000ffff077224 */ /* 0x000fca00078e0013 */
[----:B------:R-:W2:Y:S08]  /*0fa0*/  LDC R0, c[0x0][0x630] ;  /* 0x00018c00ff007b82 */ /* 0x000eb00000000800 */
[----:B------:R-:W4:Y:S01]  /*0fb0*/  LDC.64 R16, c[0x0][0x620] ;  /* 0x00018800ff107b82 */ /* 0x000f220000000a00 */
[----:B---3--:R-:W-:-:S04]  /*0fc0*/  ISETP.NE.U32.AND P0, PT, R14, RZ, PT ;  /* 0x000000ff0e00720c */ /* 0x008fc80003f05070 */
[----:B------:R-:W-:-:S13]  /*0fd0*/  ISETP.NE.AND.EX P0, PT, R15, RZ, PT, P0 ;  /* 0x000000ff0f00720c */ /* 0x000fda0003f05300 */
[----:B--2-4-:R-:W-:Y:S05]  /*0fe0*/  @!P0 BRA `(.L_x_12) ;  /* 0x0000000000288947 */ /* 0x014fea0003800000 */
[----:B------:R-:W2:Y:S02]  /*0ff0*/  LDC R11, c[0x0][0x634] ;  /* 0x00018d00ff0b7b82 */ /* 0x000ea40000000800 */
[----:B--2---:R-:W-:-:S05]  /*1000*/  IADD3 R11, P0, R18, R11, RZ ;  /* 0x0000000b120b7210 */ /* 0x004fca0007f1e0ff */
[----:B0-----:R-:W-:-:S04]  /*1010*/  IMAD.X R13, RZ, RZ, R19, P0 ;  /* 0x000000ffff0d7224 */ /* 0x001fc800000e0613 */
[----:B------:R-:W-:-:S04]  /*1020*/  IMAD.WIDE.U32 R6, R13, R14, RZ ;  /* 0x0000000e0d067225 */ /* 0x000fc800078e00ff */
[----:B------:R-:W-:-:S04]  /*1030*/  IMAD.WIDE.U32 R8, P0, R11, R15, R6 ;  /* 0x0000000f0b087225 */ /* 0x000fc80007800006 */
[----:B------:R-:W-:-:S04]  /*1040*/  IMAD.WIDE.U32 R6, R11, R14, RZ ;  /* 0x0000000e0b067225 */ /* 0x000fc800078e00ff */
[----:B------:R-:W-:Y:S01]  /*1050*/  IMAD.X R11, RZ, RZ, RZ, P0 ;  /* 0x000000ffff0b7224 */ /* 0x000fe200000e06ff */
[----:B------:R-:W-:Y:S01]  /*1060*/  IADD3 RZ, P0, R7, R8, RZ ;  /* 0x0000000807ff7210 */ /* 0x000fe20007f1e0ff */
[----:B------:R-:W-:-:S04]  /*1070*/  IMAD.MOV.U32 R10, RZ, RZ, R9 ;  /* 0x000000ffff0a7224 */ /* 0x000fc800078e0009 */
[----:B------:R-:W-:-:S08]  /*1080*/  IMAD.WIDE.U32.X R6, R13, R15, R10, P0 ;  /* 0x0000000f0d067225 */ /* 0x000fd000000e040a */
.L_x_12:
[-CC-:B------:R-:W-:Y:S01]  /*1090*/  SHF.R.U64 R25, R6, R0.reuse, R7.reuse ;  /* 0x0000000006197219 */ /* 0x180fe20000001207 */
[----:B0-----:R-:W0:Y:S01]  /*10a0*/  LDC R10, c[0x0][0x618] ;  /* 0x00018600ff0a7b82 */ /* 0x001e220000000800 */
[----:B------:R-:W-:Y:S01]  /*10b0*/  SHF.R.U32.HI R5, RZ, R0, R7 ;  /* 0x00000000ff057219 */ /* 0x000fe20000011607 */
[----:B------:R-:W-:Y:S01]  /*10c0*/  IMAD.MOV.U32 R6, RZ, RZ, R18 ;  /* 0x000000ffff067224 */ /* 0x000fe200078e0012 */
[----:B------:R-:W-:Y:S01]  /*10d0*/  IADD3 R9, P0, RZ, -R25, RZ ;  /* 0x80000019ff097210 */ /* 0x000fe20007f1e0ff */
[----:B------:R-:W-:Y:S01]  /*10e0*/  IMAD.MOV.U32 R7, RZ, RZ, R19 ;  /* 0x000000ffff077224 */ /* 0x000fe200078e0013 */
[----:B------:R-:W-:Y:S01]  /*10f0*/  I2FP.F32.U32 R0, R4 ;  /* 0x0000000400007245 */ /* 0x000fe20000201000 */
[----:B------:R-:W-:Y:S02]  /*1100*/  ULDC UR8, c[0x0][0x150] ;  /* 0x0000540000087ab9 */ /* 0x000fe40000000800 */
[----:B------:R-:W2:Y:S01]  /*1110*/  LDC.64 R22, c[0x0][0x640] ;  /* 0x00019000ff167b82 */ /* 0x000ea20000000a00 */
[----:B------:R-:W-:-:S02]  /*1120*/  IMAD.X R11, RZ, RZ, ~R5, P0 ;  /* 0x000000ffff0b7224 */ /* 0x000fc400000e0e05 */
[----:B------:R-:W-:Y:S01]  /*1130*/  FMUL R0, R0, UR8 ;  /* 0x0000000800007c20 */ /* 0x000fe20008400000 */
[----:B------:R-:W-:Y:S01]  /*1140*/  IMAD.WIDE.U32 R6, R9, R16, R6 ;  /* 0x0000001009067225 */ /* 0x000fe200078e0006 */
[----:B------:R-:W-:-:S03]  /*1150*/  ULDC UR8, c[0x0][0x154] ;  /* 0x0000550000087ab9 */ /* 0x000fc60000000800 */
[----:B------:R-:W-:Y:S01]  /*1160*/  IMAD R8, R11, R16, RZ ;  /* 0x000000100b087224 */ /* 0x000fe200078e02ff */
[----:B------:R-:W3:Y:S01]  /*1170*/  LDC R5, c[0x0][0x144] ;  /* 0x00005100ff057b82 */ /* 0x000ee20000000800 */
[----:B------:R-:W4:Y:S02]  /*1180*/  F2I.U32.TRUNC.NTZ R0, R0 ;  /* 0x0000000000007305 */ /* 0x000f24000020f000 */
[----:B------:R-:W-:-:S04]  /*1190*/  IMAD R9, R9, R17, R8 ;  /* 0x0000001109097224 */ /* 0x000fc800078e0208 */
[----:B------:R-:W-:Y:S01]  /*11a0*/  IMAD.IADD R7, R7, 0x1, R9 ;  /* 0x0000000107077824 */ /* 0x000fe200078e0209 */
[----:B------:R-:W5:Y:S01]  /*11b0*/  LDC R16, c[0x0][0x608] ;  /* 0x00018200ff107b82 */ /* 0x000f620000000800 */
[----:B------:R-:W-:-:S03]  /*11c0*/  IMAD.MOV.U32 R9, RZ, RZ, -0x1 ;  /* 0xffffffffff097424 */ /* 0x000fc600078e00ff */
[--C-:B0-----:R-:W-:Y:S02]  /*11d0*/  SHF.R.U64 R14, R6, R10, R7.reuse ;  /* 0x0000000a060e7219 */ /* 0x101fe40000001207 */
[----:B------:R-:W-:Y:S02]  /*11e0*/  I2FP.F32.U32 R6, R12 ;  /* 0x0000000c00067245 */ /* 0x000fe40000201000 */
[----:B------:R-:W0:Y:S01]  /*11f0*/  LDC R20, c[0x0][0x658] ;  /* 0x00019600ff147b82 */ /* 0x000e220000000800 */
[----:B--2---:R-:W-:Y:S01]  /*1200*/  ISETP.NE.U32.AND P0, PT, R22, RZ, PT ;  /* 0x000000ff1600720c */ /* 0x004fe20003f05070 */
[----:B----4-:R-:W-:Y:S02]  /*1210*/  IMAD.MOV R8, RZ, RZ, -R0 ;  /* 0x000000ffff087224 */ /* 0x010fe400078e0a00 */
[----:B------:R-:W-:Y:S01]  /*1220*/  FMUL R6, R6, UR8 ;  /* 0x0000000806067c20 */ /* 0x000fe20008400000 */
[----:B------:R-:W-:Y:S02]  /*1230*/  SHF.R.U32.HI R7, RZ, R10, R7 ;  /* 0x0000000aff077219 */ /* 0x000fe40000011607 */
[----:B------:R-:W-:Y:S01]  /*1240*/  ISETP.NE.AND.EX P0, PT, R23, RZ, PT, P0 ;  /* 0x000000ff1700720c */ /* 0x000fe20003f05300 */
[----:B------:R2:W4:Y:S01]  /*1250*/  F2I.U32.TRUNC.NTZ R13, R6 ;  /* 0x00000006000d7305 */ /* 0x000522000020f000 */
[----:B------:R-:W2:Y:S01]  /*1260*/  LDC R15, c[0x0][0x148] ;  /* 0x00005200ff0f7b82 */ /* 0x000ea20000000800 */
[----:B---3--:R-:W-:-:S07]  /*1270*/  IMAD R0, R5, R8, R4 ;  /* 0x0000000805007224 */ /* 0x008fce00078e0204 */
[----:B-1----:R-:W1:Y:S01]  /*1280*/  LDC R18, c[0x0][0x600] ;  /* 0x00018000ff127b82 */ /* 0x002e620000000800 */
[-CC-:B-----5:R-:W-:Y:S02]  /*1290*/  SHF.R.U64 R26, R14, R16.reuse, R7.reuse ;  /* 0x000000100e1a7219 */ /* 0x1a0fe40000001207 */
[----:B------:R-:W-:Y:S01]  /*12a0*/  SHF.R.U32.HI R5, RZ, R16, R7 ;  /* 0x00000010ff057219 */ /* 0x000fe20000011607 */
[----:B------:R-:W-:-:S04]  /*12b0*/  IMAD.MOV.U32 R7, RZ, RZ, 0x1 ;  /* 0x00000001ff077424 */ /* 0x000fc800078e00ff */
[----:B------:R-:W3:Y:S01]  /*12c0*/  LDC R19, c[0x0][0x648] ;  /* 0x00019200ff137b82 */ /* 0x000ee20000000800 */
[-C--:B0-----:R-:W-:Y:S02]  /*12d0*/  SHF.L.U32 R4, R9, R20.reuse, RZ ;  /* 0x0000001409047219 */ /* 0x081fe400000006ff */
[--C-:B------:R-:W-:Y:S02]  /*12e0*/  SHF.R.U64 R16, R26, R20, R5.reuse ;  /* 0x000000141a107219 */ /* 0x100fe40000001205 */
[----:B------:R-:W-:Y:S02]  /*12f0*/  LOP3.LUT R11, RZ, R4, RZ, 0x33, !PT ;  /* 0x00000004ff0b7212 */ /* 0x000fe400078e33ff */
[-C--:B------:R-:W-:Y:S01]  /*1300*/  SHF.R.U32.HI R5, RZ, R20.reuse, R5 ;  /* 0x00000014ff057219 */ /* 0x080fe20000011605 */
[----:B------:R-:W0:Y:S01]  /*1310*/  LDC R21, c[0x0][0x638] ;  /* 0x00018e00ff157b82 */ /* 0x000e220000000800 */
[----:B------:R-:W-:Y:S01]  /*1320*/  SHF.L.U32 R10, R7, R20, RZ ;  /* 0x00000014070a7219 */ /* 0x000fe200000006ff */
[----:B------:R-:W-:-:S06]  /*1330*/  IMAD.MOV.U32 R4, RZ, RZ, R16 ;  /* 0x000000ffff047224 */ /* 0x000fcc00078e0010 */
[----:B------:R-:W0:Y:S01]  /*1340*/  LDC R24, c[0x0][0x610] ;  /* 0x00018400ff187b82 */ /* 0x000e220000000800 */
[----:B--2-4-:R-:W-:Y:S05]  /*1350*/  @!P0 BRA `(.L_x_13) ;  /* 0x0000000000288947 */ /* 0x014fea0003800000 */
[----:B------:R-:W2:Y:S02]  /*1360*/  LDC R9, c[0x0][0x64c] ;  /* 0x00019300ff097b82 */ /* 0x000ea40000000800 */
[----:B--2---:R-:W-:-:S05]  /*1370*/  IADD3 R9, P0, R16, R9, RZ ;  /* 0x0000000910097210 */ /* 0x004fca0007f1e0ff */
[----:B------:R-:W-:-:S04]  /*1380*/  IMAD.X R17, RZ, RZ, R5, P0 ;  /* 0x000000ffff117224 */ /* 0x000fc800000e0605 */
[----:B------:R-:W-:-:S04]  /*1390*/  IMAD.WIDE.U32 R4, R17, R22, RZ ;  /* 0x0000001611047225 */ /* 0x000fc800078e00ff */
[----:B------:R-:W-:-:S04]  /*13a0*/  IMAD.WIDE.U32 R6, P0, R9, R23, R4 ;  /* 0x0000001709067225 */ /* 0x000fc80007800004 */
[----:B------:R-:W-:-:S04]  /*13b0*/  IMAD.WIDE.U32 R4, R9, R22, RZ ;  /* 0x0000001609047225 */ /* 0x000fc800078e00ff */
[----:B------:R-:W-:Y:S01]  /*13c0*/  IMAD.X R9, RZ, RZ, RZ, P0 ;  /* 0x000000ffff097224 */ /* 0x000fe200000e06ff */
[----:B------:R-:W-:Y:S01]  /*13d0*/  IADD3 RZ, P0, R5, R6, RZ ;  /* 0x0000000605ff7210 */ /* 0x000fe20007f1e0ff */
[----:B------:R-:W-:-:S04]  /*13e0*/  IMAD.MOV.U32 R8, RZ, RZ, R7 ;  /* 0x000000ffff087224 */ /* 0x000fc800078e0007 */
[----:B------:R-:W-:-:S08]  /*13f0*/  IMAD.WIDE.U32.X R4, R17, R23, R8, P0 ;  /* 0x0000001711047225 */ /* 0x000fd000000e0408 */
.L_x_13:
[----:B---3--:R-:W-:Y:S01]  /*1400*/  SHF.R.U64 R4, R4, R19, R5 ;  /* 0x0000001304047219 */ /* 0x008fe20000001205 */
[----:B-1----:R-:W-:Y:S01]  /*1410*/  VIADD R5, R18, 0xffffffff ;  /* 0xffffffff12057836 */ /* 0x002fe20000000000 */
[----:B------:R-:W-:Y:S01]  /*1420*/  LOP3.LUT R11, R26, R11, RZ, 0xc0, !PT ;  /* 0x0000000b1a0b7212 */ /* 0x000fe200078ec0ff */
[----:B------:R-:W-:Y:S02]  /*1430*/  IMAD.MOV R13, RZ, RZ, -R13 ;  /* 0x000000ffff0d7224 */ /* 0x000fe400078e0a0d */
[----:B------:R-:W-:Y:S01]  /*1440*/  IMAD.MOV R6, RZ, RZ, -R4 ;  /* 0x000000ffff067224 */ /* 0x000fe200078e0a04 */
[----:B------:R-:W-:Y:S01]  /*1450*/  LOP3.LUT R14, R14, R5, RZ, 0xc0, !PT ;  /* 0x000000050e0e7212 */ /* 0x000fe200078ec0ff */
[----:B------:R-:W-:Y:S02]  /*1460*/  @P3 IMAD R0, R15, R13, R12 ;  /* 0x0000000d0f003224 */ /* 0x000fe400078e020c */
[----:B------:R-:W-:Y:S02]  /*1470*/  IMAD R11, R10, R4, R11 ;  /* 0x000000040a0b7224 */ /* 0x000fe400078e020b */
[----:B0-----:R-:W-:-:S02]  /*1480*/  IMAD R5, R6, R21, R16 ;  /* 0x0000001506057224 */ /* 0x001fc400078e0210 */
[----:B------:R-:W-:Y:S02]  /*1490*/  IMAD R4, R11, R24, R0 ;  /* 0x000000180b047224 */ /* 0x000fe400078e0200 */
[----:B------:R-:W-:Y:S02]  /*14a0*/  IMAD R5, R5, R18, R14 ;  /* 0x0000001205057224 */ /* 0x000fe400078e020e */
[----:B------:R-:W-:-:S03]  /*14b0*/  IMAD.MOV.U32 R0, RZ, RZ, 0x1 ;  /* 0x00000001ff007424 */ /* 0x000fc600078e00ff */
[----:B------:R-:W-:Y:S02]  /*14c0*/  SEL R6, R5, R4, !P3 ;  /* 0x0000000405067207 */ /* 0x000fe40005800000 */
[----:B------:R-:W-:-:S03]  /*14d0*/  SEL R4, R4, R5, !P3 ;  /* 0x0000000504047207 */ /* 0x000fc60005800000 */
[----:B------:R3:W-:Y:S04]  /*14e0*/  STL [R1+0x48], R6 ;  /* 0x0000480601007387 */ /* 0x0007e80000100800 */
[----:B------:R3:W-:Y:S04]  /*14f0*/  STL [R1+0x38], R25 ;  /* 0x0000381901007387 */ /* 0x0007e80000100800 */
[----:B------:R3:W-:Y:S02]  /*1500*/  STL [R1+0x44], R4 ;  /* 0x0000440401007387 */ /* 0x0007e40000100800 */
.L_x_11:
[----:B------:R-:W-:Y:S05]  /*1510*/  @!P1 BRA `(.L_x_14) ;  /* 0x000000d000ec9947 */ /* 0x000fea0003800000 */
[----:B------:R-:W-:-:S06]  /*1520*/  UISETP.GT.U32.AND UP0, UPT, UR15, 0x1, UPT ;  /* 0x000000010f00788c */ /* 0x000fcc000bf04070 */
[----:B------:R-:W-:-:S13]  /*1530*/  PLOP3.LUT P0, PT, PT, PT, UP0, 0x80, 0x0 ;  /* 0x000000000000781c */ /* 0x000fda0003f0f008 */
[----:B------:R-:W-:Y:S05]  /*1540*/  @P0 EXIT ;  /* 0x000000000000094d */ /* 0x000fea0003800000 */
.L_x_15:
[----:B------:R-:W-:-:S08]  /*1550*/  NOP ;  /* 0x0000000000007918 */ /* 0x000fd00000000000 */
[----:B------:R-:W4:Y:S02]  /*1560*/  USETMAXREG.TRY_ALLOC.CTAPOOL UP0, 0xe8 ;  /* 0x000000e8000079c8 */ /* 0x000f240008000600 */
[----:B----4-:R-:W-:-:S13]  /*1570*/  PLOP3.LUT P0, PT, PT, PT, UP0, 0x80, 0x0 ;  /* 0x000000000000781c */ /* 0x010fda0003f0f008 */
[----:B------:R-:W-:Y:S05]  /*1580*/  @!P0 BRA `(.L_x_15) ;  /* 0xfffffffc00f08947 */ /* 0x000fea000383ffff */
[----:B------:R-:W-:-:S13]  /*1590*/  LOP3.LUT P0, RZ, R0, 0xff, RZ, 0xc0, !PT ;  /* 0x000000ff00ff7812 */ /* 0x000fda000780c0ff */
[----:B------:R-:W-:Y:S05]  /*15a0*/  @!P0 EXIT ;  /* 0x000000000000894d */ /* 0x000fea0003800000 */
[----:B------:R-:W4:Y:S01]  /*15b0*/  S2UR UR4, SR_CgaCtaId ;  /* 0x00000000000479c3 */ /* 0x000f220000008800 */
[----:B------:R-:W-:Y:S01]  /*15c0*/  SHF.R.S32.HI R0, RZ, 0x1f, R3 ;  /* 0x0000001fff007819 */ /* 0x000fe20000011403 */
[----:B------:R-:W-:Y:S01]  /*15d0*/  UIADD3 UR11, UR14, -0x1, URZ ;  /* 0xffffffff0e0b7890 */ /* 0x000fe2000fffe03f */
[----:B------:R-:W-:Y:S02]  /*15e0*/  UMOV UR10, 0x400 ;  /* 0x00000400000a7882 */ /* 0x000fe40000000000 */
[CC--:B------:R-:W-:Y:S01]  /*15f0*/  LEA.HI R2, R0.reuse, R3.reuse, RZ, 0x2 ;  /* 0x0000000300027211 */ /* 0x0c0fe200078f10ff */
[----:B------:R-:W-:Y:S01]  /*1600*/  UISETP.LT.AND UP0, UPT, UR6, 0x1, UPT ;  /* 0x000000010600788c */ /* 0x000fe2000bf01270 */
[----:B------:R-:W-:Y:S01]  /*1610*/  LEA.HI R0, R0, R3, RZ, 0x5 ;  /* 0x0000000300007211 */ /* 0x000fe200078f28ff */
[----:B------:R-:W-:Y:S01]  /*1620*/  ULOP3.LUT UR8, UR5, 0x1, URZ, 0xfc, !UPT ;  /* 0x0000000105087892 */ /* 0x000fe2000f8efc3f */
[--C-:B---3--:R-:W-:Y:S01]  /*1630*/  SHF.R.S32.HI R4, RZ, 0x2, R2.reuse ;  /* 0x00000002ff047819 */ /* 0x108fe20000011402 */
[----:B------:R-:W-:Y:S01]  /*1640*/  USEL UR12, UR6, 0x1, UP0 ;  /* 0x00000001060c7887 */ /* 0x000fe20008000000 */
[----:B------:R-:W-:Y:S01]  /*1650*/  SHF.R.S32.HI R5, RZ, 0x1f, R2 ;  /* 0x0000001fff057819 */ /* 0x000fe20000011402 */
[----:B------:R-:W-:-:S02]  /*1660*/  UISETP.NE.AND UP0, UPT, UR11, URZ, UPT ;  /* 0x0000003f0b00728c */ /* 0x000fc4000bf05270 */
[----:B------:R-:W-:Y:S01]  /*1670*/  USHF.L.U32 UR9, UR6, 0x1, URZ ;  /* 0x0000000106097899 */ /* 0x000fe2000800063f */
[----:B------:R-:W-:Y:S01]  /*1680*/  LEA.HI R5, R5, R4, RZ, 0x3 ;  /* 0x0000000405057211 */ /* 0x000fe200078f18ff */
[----:B------:R-:W-:Y:S02]  /*1690*/  UIADD3 UR12, -UR12, UR6, URZ ;  /* 0x000000060c0c7290 */ /* 0x000fe4000fffe13f */
[----:B------:R-:W-:Y:S01]  /*16a0*/  USEL UR13, URZ, 0x1, UP0 ;  /* 0x000000013f0d7887 */ /* 0x000fe20008000000 */
[----:B------:R-:W-:Y:S01]  /*16b0*/  LOP3.LUT R5, R5, 0xfffffff8, RZ, 0xc0, !PT ;  /* 0xfffffff805057812 */ /* 0x000fe200078ec0ff */
[----:B----4-:R-:W-:-:S04]  /*16c0*/  ULEA UR10, UR4, UR10, 0x18 ;  /* 0x0000000a040a7291 */ /* 0x010fc8000f8ec03f */
[----:B------:R-:W-:Y:S01]  /*16d0*/  IMAD.IADD R2, R4, 0x1, -R5 ;  /* 0x0000000104027824 */ /* 0x000fe200078e0a05 */
[----:B------:R-:W-:Y:S01]  /*16e0*/  USHF.L.U32 UR4, UR11, 0x3, URZ ;  /* 0x000000030b047899 */ /* 0x000fe2000800063f */
[----:B------:R-:W-:Y:S01]  /*16f0*/  SHF.R.S32.HI R5, RZ, 0x5, R0 ;  /* 0x00000005ff057819 */ /* 0x000fe20000011400 */
[----:B------:R-:W-:Y:S02]  /*1700*/  UIADD3 UR11, UR10, 0x180, URZ ;  /* 0x000001800a0b7890 */ /* 0x000fe4000fffe03f */
[----:B------:R-:W-:Y:S01]  /*1710*/  ULOP3.LUT UR4, UR4, 0x8, URZ, 0xc0, !UPT ;  /* 0x0000000804047892 */ /* 0x000fe2000f8ec03f */
[--C-:B------:R-:W-:Y:S01]  /*1720*/  SHF.R.S32.HI R3, RZ, 0x1f, R2.reuse ;  /* 0x0000001fff037819 */ /* 0x100fe20000011402 */
[C-C-:B------:R-:W-:Y:S01]  /*1730*/  IMAD R0, R5.reuse, -0x10, -R2.reuse ;  /* 0xfffffff005007824 */ /* 0x140fe200078e0a02 */
[----:B------:R-:W-:Y:S02]  /*1740*/  ULEA UR14, UR14, UR11, 0x3 ;  /* 0x0000000b0e0e7291 */ /* 0x000fe4000f8e183f */
[----:B------:R-:W-:Y:S01]  /*1750*/  ULOP3.LUT UR15, UR4, 0x8, URZ, 0x3c, !UPT ;  /* 0x00000008040f7892 */ /* 0x000fe2000f8e3c3f */
[----:B------:R-:W-:Y:S01]  /*1760*/  IMAD.WIDE R2, R5, 0x10, R2 ;  /* 0x0000001005027825 */ /* 0x000fe200078e0202 */
[----:B------:R-:W-:-:S03]  /*1770*/  ULOP3.LUT UR16, UR4, 0x18, URZ, 0x3c, !UPT ;  /* 0x0000001804107892 */ /* 0x000fc6000f8e3c3f */
[----:B------:R-:W-:Y:S02]  /*1780*/  ULDC UR4, c[0x0][0x284] ;  /* 0x0000a10000047ab9 */ /* 0x000fe40000000800 */
[----:B------:R-:W-:-:S05]  /*1790*/  VIADD R0, R0, UR4 ;  /* 0x0000000400007c36 */ /* 0x000fca0008000000 */
[----:B------:R3:W-:Y:S04]  /*17a0*/  STL [R1+0x4c], R0 ;  /* 0x00004c0001007387 */ /* 0x0007e80000100800 */
[----:B------:R3:W-:Y:S02]  /*17b0*/  STL.64 [R1+0x50], R2 ;  /* 0x0000500201007387 */ /* 0x0007e40000100a00 */
.L_x_282:
[----:B---3--:R-:W-:Y:S01]  /*17c0*/  IMAD.U32 R0, RZ, RZ, UR13 ;  /* 0x0000000dff007e24 */ /* 0x008fe2000f8e00ff */
[----:B0-2---:R-:W3:Y:S01]  /*17d0*/  LDC R2, c[0x0][0x28c] ;  /* 0x0000a300ff027b82 */ /* 0x005ee20000000800 */
[----:B------:R-:W-:Y:S01]  /*17e0*/  UMOV UR4, URZ ;  /* 0x0000003f00047c82 */ /* 0x000fe20008000000 */
[----:B------:R-:W-:Y:S02]  /*17f0*/  UMOV UR29, UR18 ;  /* 0x00000012001d7c82 */ /* 0x000fe40008000000 */
[----:B------:R-:W-:-:S04]  /*1800*/  SHF.L.U32 R0, R0, 0x1f, RZ ;  /* 0x0000001f00007819 */ /* 0x000fc800000006ff */
[----:B----4-:R-:W4:Y:S01]  /*1810*/  SYNCS.PHASECHK.TRANS64.TRYWAIT P0, [UR14+-0x8], R0 ;  /* 0xfffff800ff0075a7 */ /* 0x010f22000800014e */
[----:B---3--:R-:W-:Y:S01]  /*1820*/  ISETP.GE.AND P1, PT, R2, 0x1, PT ;  /* 0x000000010200780c */ /* 0x008fe20003f26270 */
[----:B----4-:R-:W-:-:S12]  /*1830*/  @!P0 BRA `(.L_x_16) ;  /* 0x000000e800f08947 */ /* 0x010fd80003800000 */
.L_x_323:
[----:B------:R4:W-:Y:S01]  /*1840*/  STL [R1+0x34], RZ ;  /* 0x000034ff01007387 */ /* 0x0009e20000100800 */
[----:B------:R-:W-:Y:S01]  /*1850*/  UMOV UR30, URZ ;  /* 0x0000003f001e7c82 */ /* 0x000fe20008000000 */
[----:B------:R-:W-:Y:S01]  /*1860*/  UMOV UR20, URZ ;  /* 0x0000003f00147c82 */ /* 0x000fe20008000000 */
[----:B---3--:R-:W-:Y:S01]  /*1870*/  IMAD.MOV.U32 R0, RZ, RZ, RZ ;  /* 0x000000ffff007224 */ /* 0x008fe200078e00ff */
[----:B------:R4:W-:Y:S01]  /*1880*/  STL [R1+0x30], RZ ;  /* 0x000030ff01007387 */ /* 0x0009e20000100800 */
[----:B------:R-:W-:Y:S02]  /*1890*/  CS2R R2, SRZ ;  /* 0x0000000000027805 */ /* 0x000fe4000001ff00 */
[----:B------:R-:W-:Y:S02]  /*18a0*/  CS2R R4, SRZ ;  /* 0x0000000000047805 */ /* 0x000fe4000001ff00 */
[----:B--2---:R-:W-:Y:S01]  /*18b0*/  CS2R R6, SRZ ;  /* 0x0000000000067805 */ /* 0x004fe2000001ff00 */
[----:B------:R4:W-:Y:S01]  /*18c0*/  STL [R1+0x2c], RZ ;  /* 0x00002cff01007387 */ /* 0x0009e20000100800 */
[----:B------:R-:W-:-:S02]  /*18d0*/  CS2R R8, SRZ ;  /* 0x0000000000087805 */ /* 0x000fc4000001ff00 */
[----:B0-----:R-:W-:Y:S02]  /*18e0*/  CS2R R10, SRZ ;  /* 0x00000000000a7805 */ /* 0x001fe4000001ff00 */
[----:B------:R-:W-:Y:S01]  /*18f0*/  CS2R R12, SRZ ;  /* 0x00000000000c7805 */ /* 0x000fe2000001ff00 */
[----:B------:R4:W-:Y:S01]  /*1900*/  STL [R1+0x28], RZ ;  /* 0x000028ff01007387 */ /* 0x0009e20000100800 */
[----:B------:R-:W-:Y:S02]  /*1910*/  CS2R R14, SRZ ;  /* 0x00000000000e7805 */ /* 0x000fe4000001ff00 */
[----:B------:R-:W-:Y:S02]  /*1920*/  CS2R R16, SRZ ;  /* 0x0000000000107805 */ /* 0x000fe4000001ff00 */
[----:B-1----:R-:W-:Y:S01]  /*1930*/  CS2R R18, SRZ ;  /* 0x0000000000127805 */ /* 0x002fe2000001ff00 */
[----:B------:R4:W-:Y:S01]  /*1940*/  STL [R1+0x24], RZ ;  /* 0x000024ff01007387 */ /* 0x0009e20000100800 */
[----:B------:R-:W-:-:S02]  /*1950*/  CS2R R20, SRZ ;  /* 0x0000000000147805 */ /* 0x000fc4000001ff00 */
[----:B------:R-:W-:Y:S02]  /*1960*/  CS2R R22, SRZ ;  /* 0x0000000000167805 */ /* 0x000fe4000001ff00 */
[----:B------:R-:W-:Y:S01]  /*1970*/  CS2R R144, SRZ ;  /* 0x0000000000907805 */ /* 0x000fe2000001ff00 */
[----:B------:R4:W-:Y:S01]  /*1980*/  STL [R1+0x20], RZ ;  /* 0x000020ff01007387 */ /* 0x0009e20000100800 */
[----:B------:R-:W-:Y:S02]  /*1990*/  CS2R R146, SRZ ;  /* 0x0000000000927805 */ /* 0x000fe4000001ff00 */
[----:B------:R-:W-:Y:S02]  /*19a0*/  CS2R R148, SRZ ;  /* 0x0000000000947805 */ /* 0x000fe4000001ff00 */
[----:B------:R-:W-:Y:S01]  /*19b0*/  CS2R R150, SRZ ;  /* 0x0000000000967805 */ /* 0x000fe2000001ff00 */
        /* <DEDUP_REMOVED lines=28> */
[----:B------:R4:W-:Y:S01]  /*1b80*/  STL [R1], RZ ;  /* 0x000000ff01007387 */ /* 0x0009e20000100800 */
[----:B------:R-:W-:Y:S02]  /*1b90*/  CS2R R194, SRZ ;  /* 0x0000000000c27805 */ /* 0x000fe4000001ff00 */
[----:B------:R-:W-:Y:S02]  /*1ba0*/  CS2R R196, SRZ ;  /* 0x0000000000c47805 */ /* 0x000fe4000001ff00 */
[----:B------:R-:W-:Y:S02]  /*1bb0*/  CS2R R198, SRZ ;  /* 0x0000000000c67805 */ /* 0x000fe4000001ff00 */
[----:B------:R-:W-:-:S02]  /*1bc0*/  CS2R R200, SRZ ;  /* 0x0000000000c87805 */ /* 0x000fc4000001ff00 */
[----:B------:R-:W-:Y:S02]  /*1bd0*/  CS2R R202, SRZ ;  /* 0x0000000000ca7805 */ /* 0x000fe4000001ff00 */
[----:B------:R-:W-:Y:S02]  /*1be0*/  CS2R R204, SRZ ;  /* 0x0000000000cc7805 */ /* 0x000fe4000001ff00 */
        /* <DEDUP_REMOVED lines=9> */
[----:B------:R-:W-:Y:S01]  /*1c80*/  CS2R R224, SRZ ;  /* 0x0000000000e07805 */ /* 0x000fe2000001ff00 */
[----:B------:R-:W-:Y:S01]  /*1c90*/  IMAD.MOV.U32 R226, RZ, RZ, RZ ;  /* 0x000000ffffe27224 */ /* 0x000fe200078e00ff */
[----:B------:R-:W-:Y:S01]  /*1ca0*/  CS2R R136, SRZ ;  /* 0x0000000000887805 */ /* 0x000fe2000001ff00 */
[----:B------:R-:W-:Y:S01]  /*1cb0*/  IMAD.U32 R227, RZ, RZ, UR17 ;  /* 0x00000011ffe37e24 */ /* 0x000fe2000f8e00ff */
        /* <DEDUP_REMOVED lines=58> */
[----:B------:R-:W-:Y:S01]  /*2060*/  CS2R R30, SRZ ;  /* 0x00000000001e7805 */ /* 0x000fe2000001ff00 */
[----:B----4-:R-:W-:Y:S06]  /*2070*/  @!P1 BRA `(.L_x_17) ;  /* 0x0000001000b49947 */ /* 0x010fec0003800000 */
[----:B------:R-:W-:-:S06]  /*2080*/  UISETP.NE.AND UP0, UPT, UR8, 0x3, UPT ;  /* 0x000000030800788c */ /* 0x000fcc000bf05270 */
[----:B------:R-:W-:-:S13]  /*2090*/  PLOP3.LUT P1, PT, PT, PT, UP0, 0x80, 0x0 ;  /* 0x000000000000781c */ /* 0x000fda0003f2f008 */
[----:B------:R-:W-:Y:S05]  /*20a0*/  @!P1 BRA `(.L_x_18) ;  /* 0x0000000000049947 */ /* 0x000fea0003800000 */
[----:B------:R-:W-:Y:S01]  /*20b0*/  BPT.TRAP 0x1 ;  /* 0x000000040000795c */ /* 0x000fe20000300000 */
.L_x_18:
[----:B------:R-:W-:Y:S01]  /*20c0*/  ULEA UR20, UR18, UR10, 0x3 ;  /* 0x0000000a12147291 */ /* 0x000fe2000f8e183f */
[----:B------:R-:W-:-:S05]  /*20d0*/  IMAD.U32 R0, RZ, RZ, UR17 ;  /* 0x00000011ff007e24 */ /* 0x000fca000f8e00ff */
[----:B------:R-:W-:-:S04]  /*20e0*/  SHF.L.U32 R0, R0, 0x1f, RZ ;  /* 0x0000001f00007819 */ /* 0x000fc800000006ff */
[----:B------:R0:W1:Y:S01]  /*20f0*/  SYNCS.PHASECHK.TRANS64.TRYWAIT P0, [UR20], R0 ;  /* 0x00000000ff0075a7 */ /* 0x0000620008000154 */
[----:B------:R-:W-:Y:S05]  /*2100*/  @!P1 BRA `(.L_x_19) ;  /* 0x0000000000049947 */ /* 0x000fea0003800000 */
[----:B------:R-:W-:Y:S01]  /*2110*/  BPT.TRAP 0x1 ;  /* 0x000000040000795c */ /* 0x000fe20000300000 */
.L_x_19:
[----:B------:R2:W-:Y:S01]  /*2120*/  STL [R1+0x34], RZ ;  /* 0x000034ff01007387 */ /* 0x0005e20000100800 */
[----:B------:R-:W-:Y:S01]  /*2130*/  UMOV UR4, 0x1 ;  /* 0x0000000100047882 */ /* 0x000fe20000000000 */
[----:B-1----:R-:W-:Y:S05]  /*2140*/  @P0 BRA `(.L_x_20) ;  /* 0x0000000000080947 */ /* 0x002fea0003800000 */
[----:B------:R-:W1:Y:S02]  /*2150*/  SYNCS.PHASECHK.TRANS64.TRYWAIT P0, [UR20], R0 ;  /* 0x00000000ff0075a7 */ /* 0x000e640008000154 */
[----:B-1----:R-:W-:Y:S05]  /*2160*/  @!P0 BRA `(.L_x_21) ;  /* 0x000000e000bc8947 */ /* 0x002fea0003800000 */
.L_x_20:
[----:B------:R-:W-:Y:S01]  /*2170*/  UIADD3 UR21, UR10, 0xba80, URZ ;  /* 0x0000ba800a157890 */ /* 0x000fe2000fffe03f */
[----:B------:R-:W-:Y:S01]  /*2180*/  WARPGROUP.ARRIVE ;  /* 0x00000000000079c5 */ /* 0x000fe20000000000 */
[----:B------:R-:W-:Y:S01]  /*2190*/  UIADD3 UR20, UR10, 0x280, URZ ;  /* 0x000002800a147890 */ /* 0x000fe2000fffe03f */
[----:B------:R3:W-:Y:S01]  /*21a0*/  STL [R1+0x30], RZ ;  /* 0x000030ff01007387 */ /* 0x0007e20000100800 */
[----:B------:R-:W-:Y:S01]  /*21b0*/  USHF.R.U32.HI UR21, URZ, 0x4, UR21 ;  /* 0x000000043f157899 */ /* 0x000fe20008011615 */
[----:B01----:R-:W-:Y:S01]  /*21c0*/  IMAD.MOV.U32 R0, RZ, RZ, RZ ;  /* 0x000000ffff007224 */ /* 0x003fe200078e00ff */
[----:B------:R-:W-:Y:S01]  /*21d0*/  USHF.R.U32.HI UR20, URZ, 0x4, UR20 ;  /* 0x000000043f147899 */ /* 0x000fe20008011614 */
[----:B------:R3:W-:Y:S01]  /*21e0*/  STL [R1+0x2c], RZ ;  /* 0x00002cff01007387 */ /* 0x0007e20000100800 */
[----:B------:R-:W-:Y:S01]  /*21f0*/  ULOP3.LUT UR21, UR21, 0x3fff, URZ, 0xc0, !UPT ;  /* 0x00003fff15157892 */ /* 0x000fe2000f8ec03f */
[----:B------:R-:W-:Y:S01]  /*2200*/  CS2R R2, SRZ ;  /* 0x0000000000027805 */ /* 0x000fe2000001ff00 */
[----:B------:R-:W-:Y:S01]  /*2210*/  ULOP3.LUT UR20, UR20, 0x3fff, URZ, 0xc0, !UPT ;  /* 0x00003fff14147892 */ /* 0x000fe2000f8ec03f */
[----:B------:R3:W-:Y:S01]  /*2220*/  STL [R1+0x28], RZ ;  /* 0x000028ff01007387 */ /* 0x0007e20000100800 */
[----:B------:R-:W-:Y:S01]  /*2230*/  ULOP3.LUT UR21, UR21, 0x10000, URZ, 0xfc, !UPT ;  /* 0x0001000015157892 */ /* 0x000fe2000f8efc3f */
[----:B------:R-:W-:Y:S01]  /*2240*/  CS2R R4, SRZ ;  /* 0x0000000000047805 */ /* 0x000fe2000001ff00 */
[----:B------:R-:W-:Y:S01]  /*2250*/  ULOP3.LUT UR20, UR20, 0x10000, URZ, 0xfc, !UPT ;  /* 0x0001000014147892 */ /* 0x000fe2000f8efc3f */
[----:B------:R3:W-:Y:S01]  /*2260*/  STL [R1+0x24], RZ ;  /* 0x000024ff01007387 */ /* 0x0007e20000100800 */
[----:B------:R-:W-:Y:S01]  /*2270*/  UIMAD UR25, UR18, 0x1e0, UR21 ;  /* 0x000001e0121978a4 */ /* 0x000fe2000f8e0215 */
[----:B------:R-:W-:Y:S01]  /*2280*/  CS2R R6, SRZ ;  /* 0x0000000000067805 */ /* 0x000fe2000001ff00 */
[----:B------:R-:W-:Y:S01]  /*2290*/  ULEA UR20, UR18, UR20, 0x7 ;  /* 0x0000001412147291 */ /* 0x000fe2000f8e383f */
[----:B------:R3:W-:Y:S01]  /*22a0*/  STL [R1+0x20], RZ ;  /* 0x000020ff01007387 */ /* 0x0007e20000100800 */
[----:B------:R-:W-:Y:S01]  /*22b0*/  UIADD3 UR28, UR25, 0x20, URZ ;  /* 0x00000020191c7890 */ /* 0x000fe2000fffe03f */
[----:B------:R-:W-:Y:S01]  /*22c0*/  CS2R R8, SRZ ;  /* 0x0000000000087805 */ /* 0x000fe2000001ff00 */
[----:B------:R-:W-:Y:S01]  /*22d0*/  ULDC UR22, c[0x0][0x50c] ;  /* 0x0001430000167ab9 */ /* 0x000fe20000000800 */
[----:B------:R-:W-:Y:S01]  /*22e0*/  UMOV UR21, 0xc0000010 ;  /* 0xc000001000157882 */ /* 0x000fe20000000000 */
[----:B------:R-:W-:Y:S01]  /*22f0*/  UISETP.NE.AND UP0, UPT, UR22, 0x1, UPT ;  /* 0x000000011600788c */ /* 0x000fe2000bf05270 */
[----:B------:R3:W-:Y:S01]  /*2300*/  STL [R1+0x1c], RZ ;  /* 0x00001cff01007387 */ /* 0x0007e20000100800 */
[----:B------:R-:W-:Y:S01]  /*2310*/  UMOV UR23, 0xc0000010 ;  /* 0xc000001000177882 */ /* 0x000fe20000000000 */
[----:B------:R-:W-:Y:S01]  /*2320*/  UMOV UR22, UR25 ;  /* 0x0000001900167c82 */ /* 0x000fe20008000000 */
[----:B------:R-:W-:Y:S01]  /*2330*/  UIADD3 UR29, UR25, 0x40, URZ ;  /* 0x00000040191d7890 */ /* 0x000fe2000fffe03f */
[----:B------:R-:W-:Y:S01]  /*2340*/  QGMMA.64x16x32.F32.E4M3.E4M3 R136, gdesc[UR20], RZ, !UPT ;  /* 0x00200000148879f3 */ /* 0x000fe2000c7008ff */
[----:B------:R-:W-:Y:S01]  /*2350*/  UMOV UR22, UR28 ;  /* 0x0000001c00167c82 */ /* 0x000fe20008000000 */
[----:B------:R-:W-:Y:S01]  /*2360*/  UIADD3 UR28, UR25, 0x60, URZ ;  /* 0x00000060191c7890 */ /* 0x000fe2000fffe03f */
[----:B------:R3:W-:Y:S01]  /*2370*/  STL [R1+0x18], RZ ;  /* 0x000018ff01007387 */ /* 0x0007e20000100800 */
[----:B------:R-:W-:Y:S01]  /*2380*/  UMOV UR23, 0xc0000010 ;  /* 0xc000001000177882 */ /* 0x000fe20000000000 */
[----:B------:R-:W-:Y:S01]  /*2390*/  USEL UR30, URZ, 0x1, UP0 ;  /* 0x000000013f1e7887 */ /* 0x000fe20008000000 */
[----:B------:R-:W-:Y:S01]  /*23a0*/  QGMMA.64x16x32.F32.E4M3.E4M3 R128, gdesc[UR20], RZ, !UPT ;  /* 0x00200000148079f3 */ /* 0x000fe2000c7008ff */
[----:B------:R-:W-:Y:S01]  /*23b0*/  UMOV UR22, UR29 ;  /* 0x0000001d00167c82 */ /* 0x000fe20008000000 */
[----:B------:R-:W-:Y:S01]  /*23c0*/  UMOV UR23, 0xc0000010 ;  /* 0xc000001000177882 */ /* 0x000fe20000000000 */
[----:B------:R-:W-:Y:S01]  /*23d0*/  UIADD3 UR29, UR25, 0x80, URZ ;  /* 0x00000080191d7890 */ /* 0x000fe2000fffe03f */
[----:B------:R-:W-:Y:S01]  /*23e0*/  QGMMA.64x16x32.F32.E4M3.E4M3 R120, gdesc[UR20], RZ, !UPT ;  /* 0x00200000147879f3 */ /* 0x000fe2000c7008ff */
[----:B------:R-:W-:Y:S01]  /*23f0*/  UMOV UR22, UR28 ;  /* 0x0000001c00167c82 */ /* 0x000fe20008000000 */
[----:B------:R-:W-:Y:S01]  /*2400*/  UIADD3 UR28, UR25, 0xa0, URZ ;  /* 0x000000a0191c7890 */ /* 0x000fe2000fffe03f */
[----:B------:R3:W-:Y:S01]  /*2410*/  STL [R1+0x14], RZ ;  /* 0x000014ff01007387 */ /* 0x0007e20000100800 */
[----:B------:R-:W-:Y:S01]  /*2420*/  UMOV UR23, 0xc0000010 ;  /* 0xc000001000177882 */ /* 0x000fe20000000000 */
[----:B------:R-:W-:Y:S01]  /*2430*/  ISETP.NE.AND P0, PT, RZ, UR30, PT ;  /* 0x0000001eff007c0c */ /* 0x000fe2000bf05270 */
        /* <DEDUP_REMOVED lines=9> */
[----:B------:R-:W-:Y:S01]  /*24d0*/  CS2R R10, SRZ ;  /* 0x00000000000a7805 */ /* 0x000fe2000001ff00 */
        /* <DEDUP_REMOVED lines=21> */
[----:B------:R3:W-:Y:S01]  /*2630*/  STL [R1+0x4], RZ ;  /* 0x000004ff01007387 */ /* 0x0007e20000100800 */
[----:B------:R-:W-:Y:S01]  /*2640*/  UMOV UR22, UR29 ;  /* 0x0000001d00167c82 */ /* 0x000fe20008000000 */
[----:B------:R-:W-:Y:S01]  /*2650*/  UMOV UR23, 0xc0000010 ;  /* 0xc000001000177882 */ /* 0x000fe20000000000 */
[----:B------:R-:W-:Y:S01]  /*2660*/  UIADD3 UR29, UR25, 0x180, URZ ;  /* 0x00000180191d7890 */ /* 0x000fe2000fffe03f */
[----:B------:R3:W-:Y:S01]  /*2670*/  STL [R1], RZ ;  /* 0x000000ff01007387 */ /* 0x0007e20000100800 */
[----:B------:R-:W-:Y:S01]  /*2680*/  QGMMA.64x16x32.F32.E4M3.E4M3 R56, gdesc[UR20], RZ, !UPT ;  /* 0x00200000143879f3 */ /* 0x000fe2000c7008ff */
[----:B------:R-:W-:Y:S01]  /*2690*/  UMOV UR22, UR28 ;  /* 0x0000001c00167c82 */ /* 0x000fe20008000000 */
[----:B------:R-:W-:Y:S01]  /*26a0*/  UIADD3 UR28, UR25, 0x1a0, URZ ;  /* 0x000001a0191c7890 */ /* 0x000fe2000fffe03f */
[----:B------:R-:W-:Y:S01]  /*26b0*/  CS2R R16, SRZ ;  /* 0x0000000000107805 */ /* 0x000fe2000001ff00 */
[----:B------:R-:W-:Y:S01]  /*26c0*/  UMOV UR23, 0xc0000010 ;  /* 0xc000001000177882 */ /* 0x000fe20000000000 */
[----:B------:R-:W-:Y:S01]  /*26d0*/  UIADD3 UR25, UR25, 0x1c0, URZ ;  /* 0x000001c019197890 */ /* 0x000fe2000fffe03f */
[----:B------:R-:W-:Y:S01]  /*26e0*/  QGMMA.64x16x32.F32.E4M3.E4M3 R48, gdesc[UR20], RZ, !UPT ;  /* 0x00200000143079f3 */ /* 0x000fe2000c7008ff */
[----:B------:R-:W-:Y:S01]  /*26f0*/  UMOV UR22, UR29 ;  /* 0x0000001d00167c82 */ /* 0x000fe20008000000 */
[----:B------:R-:W-:Y:S01]  /*2700*/  UMOV UR23, 0xc0000010 ;  /* 0xc000001000177882 */ /* 0x000fe20000000000 */
[----:B------:R-:W-:Y:S01]  /*2710*/  CS2R R18, SRZ ;  /* 0x0000000000127805 */ /* 0x000fe2000001ff00 */
        /* <DEDUP_REMOVED lines=8> */
[----:B------:R-:W-:Y:S01]  /*27a0*/  QGMMA.64x16x32.F32.E4M3.E4M3 R24, gdesc[UR20], RZ, !UPT, gsb0 ;  /* 0x00200000141879f3 */ /* 0x000fe2000c0008ff */
        /* <DEDUP_REMOVED lines=41> */
[----:B------:R-:W-:Y:S01]  /*2a40*/  IMAD.MOV.U32 R226, RZ, RZ, RZ ;  /* 0x000000ffffe27224 */ /* 0x000fe200078e00ff */
[----:B---3--:R-:W-:Y:S06]  /*2a50*/  @!P0 BRA `(.L_x_22) ;  /* 0x0000000800208947 */ /* 0x008fec0003800000 */
[----:B------:R-:W-:Y:S02]  /*2a60*/  WARPGROUP.DEPBAR.LE gsb0, 0x0 ;  /* 0x00008000000079c5 */ /* 0x000fe40000010000 */
[----:B------:R-:W-:-:S01]  /*2a70*/  FADD R227, RZ, R34 ;  /* 0x00000022ffe37221 */ /* 0x000fc20000000000 */
[----:B------:R-:W-:Y:S01]  /*2a80*/  FADD R226, RZ, R136 ;  /* 0x00000088ffe27221 */ /* 0x000fe20000000000 */
[----:B------:R-:W-:-:S01]  /*2a90*/  FADD R225, RZ, R137 ;  /* 0x00000089ffe17221 */ /* 0x000fc20000000000 */
[----:B------:R-:W-:Y:S01]  /*2aa0*/  FADD R224, RZ, R138 ;  /* 0x0000008affe07221 */ /* 0x000fe20000000000 */
[----:B------:R-:W-:-:S01]  /*2ab0*/  FADD R223, RZ, R139 ;  /* 0x0000008bffdf7221 */ /* 0x000fc20000000000 */
[----:B------:R0:W-:Y:S01]  /*2ac0*/  STL [R1], R227 ;  /* 0x000000e301007387 */ /* 0x0001e20000100800 */
[----:B------:R-:W-:-:S01]  /*2ad0*/  FADD R222, RZ, R140 ;  /* 0x0000008cffde7221 */ /* 0x000fc20000000000 */
[----:B------:R-:W-:Y:S01]  /*2ae0*/  FADD R221, RZ, R141 ;  /* 0x0000008dffdd7221 */ /* 0x000fe20000000000 */
[----:B------:R-:W-:-:S01]  /*2af0*/  FADD R220, RZ, R142 ;  /* 0x0000008effdc7221 */ /* 0x000fc20000000000 */
[----:B------:R-:W-:Y:S01]  /*2b00*/  FADD R219, RZ, R143 ;  /* 0x0000008fffdb7221 */ /* 0x000fe20000000000 */
[----:B------:R-:W-:-:S01]  /*2b10*/  FADD R218, RZ, R128 ;  /* 0x00000080ffda7221 */ /* 0x000fc20000000000 */
[----:B------:R-:W-:Y:S01]  /*2b20*/  FADD R217, RZ, R129 ;  /* 0x00000081ffd97221 */ /* 0x000fe20000000000 */
[----:B------:R-:W-:-:S01]  /*2b30*/  FADD R216, RZ, R130 ;  /* 0x00000082ffd87221 */ /* 0x000fc20000000000 */
[----:B------:R-:W-:Y:S01]  /*2b40*/  FADD R215, RZ, R131 ;  /* 0x00000083ffd77221 */ /* 0x000fe20000000000 */
[----:B------:R-:W-:-:S01]  /*2b50*/  FADD R214, RZ, R132 ;  /* 0x00000084ffd67221 */ /* 0x000fc20000000000 */
[----:B0-----:R-:W-:Y:S01]  /*2b60*/  FADD R227, RZ, R35 ;  /* 0x00000023ffe37221 */ /* 0x001fe20000000000 */
[----:B------:R-:W-:-:S01]  /*2b70*/  FADD R213, RZ, R133 ;  /* 0x00000085ffd57221 */ /* 0x000fc20000000000 */
[----:B------:R-:W-:Y:S01]  /*2b80*/  FADD R212, RZ, R134 ;  /* 0x00000086ffd47221 */ /* 0x000fe20000000000 */
[----:B------:R-:W-:-:S01]  /*2b90*/  FADD R211, RZ, R135 ;  /* 0x00000087ffd37221 */ /* 0x000fc20000000000 */
[----:B------:R-:W-:Y:S01]  /*2ba0*/  FADD R210, RZ, R120 ;  /* 0x00000078ffd27221 */ /* 0x000fe20000000000 */
[----:B------:R0:W-:Y:S01]  /*2bb0*/  STL [R1+0x4], R227 ;  /* 0x000004e301007387 */ /* 0x0001e20000100800 */
        /* <DEDUP_REMOVED lines=102> */
[----:B------:R-:W-:-:S02]  /*3220*/  UMOV UR4, URZ ;  /* 0x0000003f00047c82 */ /* 0x000fc40008000000 */
[----:B------:R0:W-:Y:S02]  /*3230*/  STL [R1+0x20], R227 ;  /* 0x000020e301007387 */ /* 0x0001e40000100800 */
[----:B0-----:R-:W-:-:S05]  /*3240*/  FADD R227, RZ, R27 ;  /* 0x0000001bffe37221 */ /* 0x001fca0000000000 */
        /* <DEDUP_REMOVED lines=9> */
.L_x_22:
[----:B------:R-:W-:-:S04]  /*32e0*/  UIADD3 UR29, UR18, 0x1, URZ ;  /* 0x00000001121d7890 */ /* 0x000fc8000fffe03f */
[----:B------:R-:W-:-:S04]  /*32f0*/  UISETP.NE.AND UP0, UPT, UR29, 0x17, UPT ;  /* 0x000000171d00788c */ /* 0x000fc8000bf05270 */
[----:B------:R-:W-:Y:S02]  /*3300*/  USEL UR20, URZ, 0x1, UP0 ;  /* 0x000000013f147887 */ /* 0x000fe40008000000 */
[----:B------:R-:W-:Y:S02]  /*3310*/  USEL UR29, UR29, URZ, UP0 ;  /* 0x0000003f1d1d7287 */ /* 0x000fe40008000000 */
[----:B------:R-:W-:-:S06]  /*3320*/  ULOP3.LUT UR20, UR17, UR20, URZ, 0x3c, !UPT ;  /* 0x0000001411147292 */ /* 0x000fcc000f8e3c3f */
[----:B0-----:R-:W-:Y:S01]  /*3330*/  IMAD.U32 R227, RZ, RZ, UR20 ;  /* 0x00000014ffe37e24 */ /* 0x001fe2000f8e00ff */
[----:B------:R-:W-:-:S06]  /*3340*/  UMOV UR20, 0x1 ;  /* 0x0000000100147882 */ /* 0x000fcc0000000000 */
.L_x_17:
[----:B------:R-:W-:-:S06]  /*3350*/  UISETP.GE.AND UP0, UPT, UR12, 0x1, UPT ;  /* 0x000000010c00788c */ /* 0x000fcc000bf06270 */
[----:B------:R-:W-:-:S13]  /*3360*/  PLOP3.LUT P0, PT, PT, PT, UP0, 0x80, 0x0 ;  /* 0x000000000000781c */ /* 0x000fda0003f0f008 */
[----:B------:R-:W-:Y:S05]  /*3370*/  @!P0 BRA `(.L_x_23) ;  /* 0x00000010009c8947 */ /* 0x000fea0003800000 */
[----:B------:R-:W-:Y:S01]  /*3380*/  IMAD.U32 R228, RZ, RZ, UR12 ;  /* 0x0000000cffe47e24 */ /* 0x000fe2000f8e00ff */
[----:B------:R-:W-:Y:S01]  /*3390*/  UMOV UR28, UR18 ;  /* 0x00000012001c7c82 */ /* 0x000fe20008000000 */
[----:B------:R-:W-:-:S05]  /*33a0*/  ULDC UR25, c[0x0][0x50c] ;  /* 0x0001430000197ab9 */ /* 0x000fca0000000800 */
.L_x_31:
[----:B------:R-:W-:-:S06]  /*33b0*/  UISETP.NE.AND UP0, UPT, UR8, 0x3, UPT ;  /* 0x000000030800788c */ /* 0x000fcc000bf05270 */
[----:B------:R-:W-:-:S13]  /*33c0*/  PLOP3.LUT P1, PT, PT, PT, UP0, 0x80, 0x0 ;  /* 0x000000000000781c */ /* 0x000fda0003f2f008 */
[----:B01----:R-:W-:Y:S05]  /*33d0*/  @!P1 BRA `(.L_x_24) ;  /* 0x0000000000049947 */ /* 0x003fea0003800000 */
[----:B------:R-:W-:Y:S01]  /*33e0*/  BPT.TRAP 0x1 ;  /* 0x000000040000795c */ /* 0x000fe20000300000 */
.L_x_24:
[----:B------:R-:W-:Y:S01]  /*33f0*/  ULEA UR21, UR29, UR10, 0x3 ;  /* 0x0000000a1d157291 */ /* 0x000fe2000f8e183f */
[----:B------:R-:W-:-:S08]  /*3400*/  SHF.L.U32 R229, R227, 0x1f, RZ ;  /* 0x0000001fe3e57819 */ /* 0x000fd000000006ff */
[----:B------:R0:W1:Y:S01]  /*3410*/  SYNCS.PHASECHK.TRANS64.TRYWAIT P0, [UR21], R229 ;  /* 0x000000e5ff0075a7 */ /* 0x0000620008000155 */
[----:B------:R-:W-:Y:S05]  /*3420*/  @!P1 BRA `(.L_x_25) ;  /* 0x0000000000049947 */ /* 0x000fea0003800000 */
[----:B------:R-:W-:Y:S01]  /*3430*/  BPT.TRAP 0x1 ;  /* 0x000000040000795c */ /* 0x000fe20000300000 */
.L_x_25:
[----:B-1----:R-:W-:Y:S05]  /*3440*/  @P0 BRA `(.L_x_26) ;  /* 0x0000000000080947 */ /* 0x002fea0003800000 */
[----:B------:R-:W1:Y:S02]  /*3450*/  SYNCS.PHASECHK.TRANS64.TRYWAIT P0, [UR21], R229 ;  /* 0x000000e5ff0075a7 */ /* 0x000e640008000155 */
[----:B-1----:R-:W-:Y:S05]  /*3460*/  @!P0 BRA `(.L_x_27) ;  /* 0x000000d000148947 */ /* 0x002fea0003800000 */
.L_x_26:
[----:B------:R-:W-:Y:S01]  /*3470*/  UIADD3 UR22, UR10, 0xba80, URZ ;  /* 0x0000ba800a167890 */ /* 0x000fe2000fffe03f */
[----:B------:R-:W-:Y:S01]  /*3480*/  WARPGROUP.ARRIVE ;  /* 0x00000000000079c5 */ /* 0x000fe20000000000 */
[----:B------:R-:W-:Y:S02]  /*3490*/  UIADD3 UR21, UR10, 0x280, URZ ;  /* 0x000002800a157890 */ /* 0x000fe4000fffe03f */
[----:B------:R-:W-:Y:S02]  /*34a0*/  USHF.R.U32.HI UR22, URZ, 0x4, UR22 ;  /* 0x000000043f167899 */ /* 0x000fe40008011616 */
[----:B------:R-:W-:Y:S02]  /*34b0*/  USHF.R.U32.HI UR21, URZ, 0x4, UR21 ;  /* 0x000000043f157899 */ /* 0x000fe40008011615 */
[----:B------:R-:W-:Y:S02]  /*34c0*/  UISETP.NE.AND UP0, UPT, UR30, URZ, UPT ;  /* 0x0000003f1e00728c */ /* 0x000fe4000bf05270 */
[----:B------:R-:W-:-:S02]  /*34d0*/  ULOP3.LUT UR22, UR22, 0x3fff, URZ, 0xc0, !UPT ;  /* 0x00003fff16167892 */ /* 0x000fc4000f8ec03f */
[----:B------:R-:W-:Y:S02]  /*34e0*/  ULOP3.LUT UR21, UR21, 0x3fff, URZ, 0xc0, !UPT ;  /* 0x00003fff15157892 */ /* 0x000fe4000f8ec03f */
[----:B------:R-:W-:Y:S02]  /*34f0*/  USEL UR20, UR20, URZ, !UP0 ;  /* 0x0000003f14147287 */ /* 0x000fe4000c000000 */
[----:B------:R-:W-:Y:S02]  /*3500*/  ULOP3.LUT UR22, UR22, 0x10000, URZ, 0xfc, !UPT ;  /* 0x0001000016167892 */ /* 0x000fe4000f8efc3f */
[----:B------:R-:W-:Y:S02]  /*3510*/  ULOP3.LUT UR21, UR21, 0x10000, URZ, 0xfc, !UPT ;  /* 0x0001000015157892 */ /* 0x000fe4000f8efc3f */
[----:B------:R-:W-:Y:S02]  /*3520*/  UISETP.NE.U32.AND UP0, UPT, UR20, URZ, UPT ;  /* 0x0000003f1400728c */ /* 0x000fe4000bf05070 */
[----:B------:R-:W-:-:S02]  /*3530*/  UIMAD UR30, UR29, 0x1e0, UR22 ;  /* 0x000001e01d1e78a4 */ /* 0x000fc4000f8e0216 */
[----:B------:R-:W-:Y:S02]  /*3540*/  ULEA UR20, UR29, UR21, 0x7 ;  /* 0x000000151d147291 */ /* 0x000fe4000f8e383f */
[----:B------:R-:W-:Y:S02]  /*3550*/  UIADD3 UR31, UR30, 0x20, URZ ;  /* 0x000000201e1f7890 */ /* 0x000fe4000fffe03f */
[----:B------:R-:W-:Y:S01]  /*3560*/  UIADD3 UR34, UR30, 0x40, URZ ;  /* 0x000000401e227890 */ /* 0x000fe2000fffe03f */
[----:B------:R-:W-:Y:S01]  /*3570*/  UMOV UR21, 0xc0000010 ;  /* 0xc000001000157882 */ /* 0x000fe20000000000 */
[----:B------:R-:W-:Y:S01]  /*3580*/  UMOV UR22, UR30 ;  /* 0x0000001e00167c82 */ /* 0x000fe20008000000 */
[----:B------:R-:W-:Y:S01]  /*3590*/  UMOV UR23, 0xc0000010 ;  /* 0xc000001000177882 */ /* 0x000fe20000000000 */
[----:B------:R-:W-:Y:S01]  /*35a0*/  UIADD3 UR35, UR30, 0x60, URZ ;  /* 0x000000601e237890 */ /* 0x000fe2000fffe03f */
[----:B------:R-:W-:Y:S01]  /*35b0*/  QGMMA.64x16x32.F32.E4M3.E4M3 R136, gdesc[UR20], R136, UP0 ;  /* 0x00200000148879f3 */ /* 0x000fe2000bf00888 */
        /* <DEDUP_REMOVED lines=49> */
[----:B------:R-:W-:-:S02]  /*38d0*/  UMOV UR23, 0xc0000010 ;  /* 0xc000001000177882 */ /* 0x000fc40000000000 */
[----:B------:R-:W-:Y:S01]  /*38e0*/  QGMMA.64x16x32.F32.E4M3.E4M3 R32, gdesc[UR20], R32, UP0 ;  /* 0x00200000142079f3 */ /* 0x000fe2000bf00820 */
[----:B------:R-:W-:Y:S01]  /*38f0*/  UMOV UR22, UR30 ;  /* 0x0000001e00167c82 */ /* 0x000fe20008000000 */
[----:B------:R-:W-:Y:S02]  /*3900*/  UMOV UR23, 0xc0000010 ;  /* 0xc000001000177882 */ /* 0x000fe40000000000 */
[----:B------:R-:W-:Y:S01]  /*3910*/  QGMMA.64x16x32.F32.E4M3.E4M3 R24, gdesc[UR20], R24, UP0, gsb0 ;  /* 0x00200000141879f3 */ /* 0x000fe2000b800818 */
[----:B------:R-:W-:-:S04]  /*3920*/  UISETP.NE.AND UP0, UPT, UR4, UR25, UPT ;  /* 0x000000190400728c */ /* 0x000fc8000bf05270 */
[----:B------:R-:W-:-:S06]  /*3930*/  USEL UR30, URZ, 0x1, UP0 ;  /* 0x000000013f1e7887 */ /* 0x000fcc0008000000 */
[----:B------:R-:W-:Y:S01]  /*3940*/  ISETP.NE.AND P0, PT, RZ, UR30, PT ;  /* 0x0000001eff007c0c */ /* 0x000fe2000bf05270 */
[----:B------:R-:W-:-:S12]  /*3950*/  WARPGROUP.DEPBAR.LE gsb0, 0x1 ;  /* 0x00008000000079c5 */ /* 0x000fd80000010100 */
[----:B------:R-:W-:Y:S05]  /*3960*/  @!P0 BRA `(.L_x_28) ;  /* 0x0000000800c88947 */ /* 0x000fea0003800000 */
[----:B------:R1:W-:Y:S04]  /*3970*/  STL [R1+0x5c], R227 ;  /* 0x00005ce301007387 */ /* 0x0003e80000100800 */
[----:B-1----:R-:W3:Y:S04]  /*3980*/  LDL.LU R227, [R1+0x34] ;  /* 0x0000340001e37983 */ /* 0x002ee80000300800 */
[----:B---3--:R1:W-:Y:S04]  /*3990*/  STL [R1+0x60], R227 ;  /* 0x000060e301007387 */ /* 0x0083e80000100800 */
        /* <DEDUP_REMOVED lines=24> */
[----:B-1----:R-:W3:Y:S01]  /*3b20*/  LDL.LU R227, [R1] ;  /* 0x0000000001e37983 */ /* 0x002ee20000300800 */
[----:B------:R-:W-:-:S02]  /*3b30*/  WARPGROUP.DEPBAR.LE gsb0, 0x0 ;  /* 0x00008000000079c5 */ /* 0x000fc40000010000 */
[----:B------:R-:W-:Y:S01]  /*3b40*/  FADD R226, R136, R226 ;  /* 0x000000e288e27221 */ /* 0x000fe20000000000 */
[----:B------:R-:W-:-:S01]  /*3b50*/  FADD R225, R137, R225 ;  /* 0x000000e189e17221 */ /* 0x000fc20000000000 */
        /* <DEDUP_REMOVED lines=103> */
[----:B-----5:R-:W-:-:S01]  /*41d0*/  FADD R0, R33, R0 ;  /* 0x0000000021007221 */ /* 0x020fc20000000000 */
[----:B---3--:R-:W-:-:S05]  /*41e0*/  FADD R227, R34, R227 ;  /* 0x000000e322e37221 */ /* 0x008fca0000000000 */
[----:B------:R1:W-:Y:S04]  /*41f0*/  STL [R1], R227 ;  /* 0x000000e301007387 */ /* 0x0003e80000100800 */
[----:B-1----:R-:W3:Y:S02]  /*4200*/  LDL.LU R227, [R1+0x90] ;  /* 0x0000900001e37983 */ /* 0x002ee40000300800 */
[----:B---3--:R-:W-:-:S05]  /*4210*/  FADD R227, R35, R227 ;  /* 0x000000e323e37221 */ /* 0x008fca0000000000 */
[----:B------:R1:W-:Y:S04]  /*4220*/  STL [R1+0x4], R227 ;  /* 0x000004e301007387 */ /* 0x0003e80000100800 */
        /* <DEDUP_REMOVED lines=36> */
[----:B-1----:R1:W5:Y:S01]  /*4470*/  LDL.LU R227, [R1+0x5c] ;  /* 0x00005c0001e37983 */ /* 0x0023620000300800 */
[----:B------:R-:W-:-:S05]  /*4480*/  UMOV UR4, URZ ;  /* 0x0000003f00047c82 */ /* 0x000fca0008000000 */
.L_x_28:
[----:B------:R-:W-:Y:S05]  /*4490*/  @!P1 BRA `(.L_x_29) ;  /* 0x0000000000049947 */ /* 0x000fea0003800000 */
[----:B------:R-:W-:Y:S01]  /*44a0*/  BPT.TRAP 0x1 ;  /* 0x000000040000795c */ /* 0x000fe20000300000 */
.L_x_29:
[----:B------:R-:W-:Y:S02]  /*44b0*/  UISETP.GT.U32.AND UP0, UPT, UR5, 0x1, UPT ;  /* 0x000000010500788c */ /* 0x000fe4000bf04070 */
[----:B------:R-:W-:-:S04]  /*44c0*/  ULEA UR20, UR28, UR10, 0x3 ;  /* 0x0000000a1c147291 */ /* 0x000fc8000f8e183f */
[----:B------:R-:W-:Y:S01]  /*44d0*/  UIADD3 UR20, UR20, 0xb8, URZ ;  /* 0x000000b814147890 */ /* 0x000fe2000fffe03f */
[----:B------:R-:W-:-:S03]  /*44e0*/  PLOP3.LUT P0, PT, PT, PT, UP0, 0x80, 0x0 ;  /* 0x000000000000781c */ /* 0x000fc60003f0f008 */
[----:B------:R-:W-:-:S09]  /*44f0*/  UPRMT UR20, URZ, 0x654, UR20 ;  /* 0x000006543f147896 */ /* 0x000fd20008000014 */
[----:B------:R-:W-:Y:S01]  /*4500*/  SYNCS.ARRIVE.TRANS64.RED.A1T0 RZ, [UR20], RZ ;  /* 0x000000ffffff79a7 */ /* 0x000fe20008100414 */
[----:B------:R-:W-:Y:S05]  /*4510*/  @P0 BRA `(.L_x_30) ;  /* 0x0000000000040947 */ /* 0x000fea0003800000 */
[----:B------:R-:W-:Y:S01]  /*4520*/  BPT.TRAP 0x1 ;  /* 0x000000040000795c */ /* 0x000fe20000300000 */
.L_x_30:
[----:B------:R-:W-:Y:S01]  /*4530*/  UIADD3 UR29, UR29, 0x1, URZ ;  /* 0x000000011d1d7890 */ /* 0x000fe2000fffe03f */
[C---:B------:R-:W-:Y:S01]  /*4540*/  ISETP.GT.AND P0, PT, R228.reuse, 0x1, PT ;  /* 0x00000001e400780c */ /* 0x040fe20003f04270 */
[----:B------:R-:W-:Y:S01]  /*4550*/  UIADD3 UR28, UR28, 0x1, URZ ;  /* 0x000000011c1c7890 */ /* 0x000fe2000fffe03f */
[----:B------:R-:W-:Y:S01]  /*4560*/  VIADD R228, R228, 0xffffffff ;  /* 0xffffffffe4e47836 */ /* 0x000fe20000000000 */
[----:B------:R-:W-:Y:S02]  /*4570*/  UISETP.NE.AND UP0, UPT, UR29, 0x17, UPT ;  /* 0x000000171d00788c */ /* 0x000fe4000bf05270 */
[----:B------:R-:W-:Y:S02]  /*4580*/  UISETP.NE.AND UP1, UPT, UR28, 0x17, UPT ;  /* 0x000000171c00788c */ /* 0x000fe4000bf25270 */
[----:B------:R-:W-:Y:S02]  /*4590*/  USEL UR20, URZ, 0x1, UP0 ;  /* 0x000000013f147887 */ /* 0x000fe40008000000 */
[----:B------:R-:W-:-:S02]  /*45a0*/  USEL UR29, UR29, URZ, UP0 ;  /* 0x0000003f1d1d7287 */ /* 0x000fc40008000000 */
[----:B------:R-:W-:Y:S02]  /*45b0*/  USEL UR28, UR28, URZ, UP1 ;  /* 0x0000003f1c1c7287 */ /* 0x000fe40008800000 */
[----:B-----5:R-:W-:Y:S01]  /*45c0*/  LOP3.LUT R227, R227, UR20, RZ, 0x3c, !PT ;  /* 0x00000014e3e37c12 */ /* 0x020fe2000f8e3cff */
[----:B------:R-:W-:Y:S01]  /*45d0*/  UMOV UR20, 0x1 ;  /* 0x0000000100147882 */ /* 0x000fe20000000000 */
[----:B------:R-:W-:Y:S08]  /*45e0*/  @P0 BRA `(.L_x_31) ;  /* 0xffffffec00700947 */ /* 0x000ff0000383ffff */
.L_x_23:
[----:B------:R-:W-:-:S04]  /*45f0*/  UISETP.NE.AND UP0, UPT, UR4, URZ, UPT ;  /* 0x0000003f0400728c */ /* 0x000fc8000bf05270 */
[----:B------:R-:W-:-:S06]  /*4600*/  USEL UR4, URZ, 0x1, !UP0 ;  /* 0x000000013f047887 */ /* 0x000fcc000c000000 */
[----:B------:R-:W-:-:S13]  /*4610*/  ISETP.NE.AND P0, PT, RZ, UR4, PT ;  /* 0x00000004ff007c0c */ /* 0x000fda000bf05270 */
[----:B------:R-:W-:Y:S05]  /*4620*/  @!P0 BRA `(.L_x_32) ;  /* 0x0000000800bc8947 */ /* 0x000fea0003800000 */
[----:B------:R-:W3:Y:S04]  /*4630*/  LDL.LU R227, [R1+0x34] ;  /* 0x0000340001e37983 */ /* 0x000ee80000300800 */
[----:B---3--:R3:W-:Y:S04]  /*4640*/  STL [R1+0x5c], R227 ;  /* 0x00005ce301007387 */ /* 0x0087e80000100800 */
[----:B---3--:R-:W3:Y:S04]  /*4650*/  LDL.LU R227, [R1+0x30] ;  /* 0x0000300001e37983 */ /* 0x008ee80000300800 */
        /* <DEDUP_REMOVED lines=23> */
[----:B---3--:R-:W3:Y:S01]  /*47d0*/  LDL.LU R227, [R1] ;  /* 0x0000000001e37983 */ /* 0x008ee20000300800 */
[----:B------:R-:W-:-:S02]  /*47e0*/  WARPGROUP.DEPBAR.LE gsb0, 0x0 ;  /* 0x00008000000079c5 */ /* 0x000fc40000010000 */
[----:B------:R-:W-:Y:S01]  /*47f0*/  FADD R226, R136, R226 ;  /* 0x000000e288e27221 */ /* 0x000fe20000000000 */
        /* <DEDUP_REMOVED lines=105> */
[----:B---3--:R-:W-:-:S05]  /*4e90*/  FADD R227, R34, R227 ;  /* 0x000000e322e37221 */ /* 0x008fca0000000000 */
[----:B------:R3:W-:Y:S04]  /*4ea0*/  STL [R1], R227 ;  /* 0x000000e301007387 */ /* 0x0007e80000100800 */
[----:B---3--:R-:W3:Y:S02]  /*4eb0*/  LDL.LU R227, [R1+0x8c] ;  /* 0x00008c0001e37983 */ /* 0x008ee40000300800 */
[----:B---3--:R-:W-:-:S05]  /*4ec0*/  FADD R227, R35, R227 ;  /* 0x000000e323e37221 */ /* 0x008fca0000000000 */
[----:B------:R3:W-:Y:S04]  /*4ed0*/  STL [R1+0x4], R227 ;  /* 0x000004e301007387 */ /* 0x0007e80000100800 */
        /* <DEDUP_REMOVED lines=35> */
[----:B------:R3:W-:Y:S02]  /*5110*/  STL [R1+0x34], R227 ;  /* 0x000034e301007387 */ /* 0x0007e40000100800 */
.L_x_32:
[----:B---3--:R-:W-:-:S04]  /*5120*/  IMAD.U32 R227, RZ, RZ, UR15 ;  /* 0x0000000fffe37e24 */ /* 0x008fc8000f8e00ff */
[----:B------:R3:W-:Y:S01]  /*5130*/  SYNCS.ARRIVE.TRANS64.A1T0 RZ, [R227+UR11], RZ ;  /* 0x000000ffe3ff79a7 */ /* 0x0007e2000810000b */
[----:B------:R-:W-:Y:S02]  /*5140*/  WARPGROUP.DEPBAR.LE gsb0, 0x0 ;  /* 0x00008000000079c5 */ /* 0x000fe40000010000 */
[----:B------:R-:W4:Y:S02]  /*5150*/  LDC R24, c[0x0][0x28c] ;  /* 0x0000a300ff187b82 */ /* 0x000f240000000800 */
[----:B----4-:R-:W-:-:S13]  /*5160*/  ISETP.GE.AND P0, PT, R24, 0x1, PT ;  /* 0x000000011800780c */ /* 0x010fda0003f06270 */
[----:B---3--:R-:W-:Y:S05]  /*5170*/  @!P0 BRA `(.L_x_33) ;  /* 0x0000000000408947 */ /* 0x008fea0003800000 */
[----:B------:R-:W-:-:S06]  /*5180*/  UISETP.NE.AND UP0, UPT, UR8, 0x3, UPT ;  /* 0x000000030800788c */ /* 0x000fcc000bf05270 */
[----:B------:R-:W-:-:S13]  /*5190*/  PLOP3.LUT P0, PT, PT, PT, UP0, 0x80, 0x0 ;  /* 0x000000000000781c */ /* 0x000fda0003f0f008 */
[----:B------:R-:W-:Y:S05]  /*51a0*/  @!P0 BRA `(.L_x_34) ;  /* 0x0000000000048947 */ /* 0x000fea0003800000 */
[----:B------:R-:W-:Y:S01]  /*51b0*/  BPT.TRAP 0x1 ;  /* 0x000000040000795c */ /* 0x000fe20000300000 */
.L_x_34:
[----:B------:R-:W-:Y:S02]  /*51c0*/  UIADD3 UR4, UR12, UR18, URZ ;  /* 0x000000120c047290 */ /* 0x000fe4000fffe03f */
[----:B------:R-:W-:Y:S02]  /*51d0*/  UISETP.GT.U32.AND UP0, UPT, UR5, 0x1, UPT ;  /* 0x000000010500788c */ /* 0x000fe4000bf04070 */
[----:B------:R-:W-:-:S04]  /*51e0*/  UIMAD.WIDE.U32 UR20, UR4, -0x4de9bd37, URZ ;  /* 0xb21642c9041478a5 */ /* 0x000fc8000f8e003f */
[----:B------:R-:W-:Y:S01]  /*51f0*/  USHF.R.U32.HI UR20, URZ, 0x4, UR21 ;  /* 0x000000043f147899 */ /* 0x000fe20008011615 */
[----:B------:R-:W-:-:S03]  /*5200*/  PLOP3.LUT P0, PT, PT, PT, UP0, 0x80, 0x0 ;  /* 0x000000000000781c */ /* 0x000fc60003f0f008 */
[----:B------:R-:W-:-:S04]  /*5210*/  UIMAD UR4, UR20, -0x17, UR4 ;  /* 0xffffffe9140478a4 */ /* 0x000fc8000f8e0204 */
[----:B------:R-:W-:-:S04]  /*5220*/  ULEA UR4, UR4, UR10, 0x3 ;  /* 0x0000000a04047291 */ /* 0x000fc8000f8e183f */
[----:B------:R-:W-:-:S04]  /*5230*/  UIADD3 UR4, UR4, 0xb8, URZ ;  /* 0x000000b804047890 */ /* 0x000fc8000fffe03f */
[----:B------:R-:W-:-:S09]  /*5240*/  UPRMT UR4, URZ, 0x654, UR4 ;  /* 0x000006543f047896 */ /* 0x000fd20008000004 */
[----:B------:R-:W-:Y:S01]  /*5250*/  SYNCS.ARRIVE.TRANS64.RED.A1T0 RZ, [UR4], RZ ;  /* 0x000000ffffff79a7 */ /* 0x000fe20008100404 */
[----:B------:R-:W-:Y:S05]  /*5260*/  @P0 BRA `(.L_x_33) ;  /* 0x0000000000040947 */ /* 0x000fea0003800000 */
[----:B------:R-:W-:Y:S01]  /*5270*/  BPT.TRAP 0x1 ;  /* 0x000000040000795c */ /* 0x000fe20000300000 */
.L_x_33:
[----:B------:R-:W3:Y:S01]  /*5280*/  S2R R25, SR_TID.X ;  /* 0x0000000000197919 */ /* 0x000ee20000002100 */
[----:B------:R-:W-:Y:S01]  /*5290*/  IMAD.U32 R24, RZ, RZ, UR13 ;  /* 0x0000000dff187e24 */ /* 0x000fe2000f8e00ff */
[----:B------:R-:W-:Y:S01]  /*52a0*/  UIADD3 UR18, UR9, UR18, URZ ;  /* 0x0000001209127290 */ /* 0x000fe2000fffe03f */
[----:B------:R-:W4:Y:S01]  /*52b0*/  LDC R35, c[0x0][0x288] ;  /* 0x0000a200ff237b82 */ /* 0x000f220000000800 */
[----:B------:R-:W-:Y:S02]  /*52c0*/  UISETP.GE.U32.AND UP1, UPT, UR9, 0x17, UPT ;  /* 0x000000170900788c */ /* 0x000fe4000bf26070 */
[----:B------:R-:W-:Y:S01]  /*52d0*/  SHF.L.U32 R24, R24, 0x1f, RZ ;  /* 0x0000001f18187819 */ /* 0x000fe200000006ff */
[----:B------:R-:W-:Y:S02]  /*52e0*/  UISETP.GT.U32.AND UP0, UPT, UR18, 0x16, UPT ;  /* 0x000000161200788c */ /* 0x000fe4000bf04070 */
[----:B------:R-:W-:Y:S01]  /*52f0*/  UIMAD.WIDE.U32 UR20, UR18, -0x4de9bd37, URZ ;  /* 0xb21642c9121478a5 */ /* 0x000fe2000f8e003f */
[----:B------:R-:W5:Y:S01]  /*5300*/  SYNCS.PHASECHK.TRANS64.TRYWAIT P0, [UR14+0x8], R24 ;  /* 0x00000818ff0075a7 */ /* 0x000f62000800014e */
[----:B------:R-:W-:-:S02]  /*5310*/  UISETP.LT.U32.AND UP0, UPT, UR9, 0x17, UP0 ;  /* 0x000000170900788c */ /* 0x000fc40008701070 */
[----:B------:R-:W-:Y:S02]  /*5320*/  USHF.R.U32.HI UR20, URZ, 0x4, UR21 ;  /* 0x000000043f147899 */ /* 0x000fe40008011615 */
[----:B------:R-:W-:Y:S02]  /*5330*/  USEL UR4, URZ, 0x1, !UP0 ;  /* 0x000000013f047887 */ /* 0x000fe4000c000000 */
[----:B------:R-:W-:Y:S02]  /*5340*/  UIMAD UR18, UR20, -0x17, UR18 ;  /* 0xffffffe9141278a4 */ /* 0x000fe4000f8e0212 */
[----:B------:R-:W-:-:S04]  /*5350*/  ULOP3.LUT UR17, UR17, UR4, URZ, 0x3c, !UPT ;  /* 0x0000000411117292 */ /* 0x000fc8000f8e3c3f */
[----:B------:R-:W-:Y:S01]  /*5360*/  @UP1 ULOP3.LUT UR17, UR17, 0x1, UR20, 0x78, !UPT ;  /* 0x0000000111111892 */ /* 0x000fe2000f8e7814 */
[----:B---3--:R-:W-:-:S04]  /*5370*/  SHF.R.S32.HI R26, RZ, 0x1f, R25 ;  /* 0x0000001fff1a7819 */ /* 0x008fc80000011419 */
[----:B------:R-:W-:-:S04]  /*5380*/  LEA.HI R26, R26, R25, RZ, 0x7 ;  /* 0x000000191a1a7211 */ /* 0x000fc800078f38ff */
[----:B------:R-:W-:-:S05]  /*5390*/  LOP3.LUT R26, R26, 0xffffff80, RZ, 0xc0, !PT ;  /* 0xffffff801a1a7812 */ /* 0x000fca00078ec0ff */
[----:B------:R-:W-:-:S05]  /*53a0*/  IMAD.IADD R26, R25, 0x1, -R26 ;  /* 0x00000001191a7824 */ /* 0x000fca00078e0a1a */
[----:B------:R-:W-:-:S04]  /*53b0*/  SHF.R.S32.HI R25, RZ, 0x1f, R26 ;  /* 0x0000001fff197819 */ /* 0x000fc8000001141a */
[----:B------:R-:W-:-:S04]  /*53c0*/  LEA.HI R25, R25, R26, RZ, 0x2 ;  /* 0x0000001a19197211 */ /* 0x000fc800078f10ff */
[----:B------:R-:W-:-:S05]  /*53d0*/  LOP3.LUT R25, R25, 0xfffffffc, RZ, 0xc0, !PT ;  /* 0xfffffffc19197812 */ /* 0x000fca00078ec0ff */
[----:B------:R-:W-:-:S04]  /*53e0*/  IMAD.IADD R40, R26, 0x1, -R25 ;  /* 0x000000011a287824 */ /* 0x000fc800078e0a19 */
[----:B------:R-:W-:Y:S01]  /*53f0*/  IMAD.SHL.U32 R32, R40, 0x2, RZ ;  /* 0x0000000228207824 */ /* 0x000fe200078e00ff */
[----:B----45:R-:W-:Y:S06]  /*5400*/  @!P0 BRA `(.L_x_35) ;  /* 0x000000b0004c8947 */ /* 0x030fec0003800000 */
.L_x_324:
[----:B------:R4:W-:Y:S01]  /*5410*/  STL [R1+0x60], R2 ;  /* 0x0000600201007387 */ /* 0x0009e20000100800 */
[----:B------:R-:W-:Y:S01]  /*5420*/  ULDC UR4, c[0x0][0x284] ;  /* 0x0000a10000047ab9 */ /* 0x000fe20000000800 */
[----:B------:R-:W-:Y:S01]  /*5430*/  SHF.R.S32.HI R33, RZ, 0x1f, R32 ;  /* 0x0000001fff217819 */ /* 0x000fe20000011420 */
[----:B------:R-:W-:Y:S01]  /*5440*/  ULDC.64 UR20, c[0x0][0x5d0] ;  /* 0x0001740000147ab9 */ /* 0x000fe20000000a00 */
[----:B----4-:R-:W4:Y:S04]  /*5450*/  LDL.LU R2, [R1+0x48] ;  /* 0x0000480001027983 */ /* 0x010f280000300800 */
[----:B------:R0:W-:Y:S04]  /*5460*/  STL [R1+0x5c], R0 ;  /* 0x00005c0001007387 */ /* 0x0001e80000100800 */
[----:B------:R-:W2:Y:S04]  /*5470*/  LDL R227, [R1+0x38] ;  /* 0x0000380001e37983 */ /* 0x000ea80000100800 */
[----:B0-----:R-:W3:Y:S01]  /*5480*/  LDL R0, [R1+0x44] ;  /* 0x0000440001007983 */ /* 0x001ee20000100800 */
[----:B----4-:R-:W-:-:S03]  /*5490*/  IMAD R36, R2, 0xf0, RZ ;  /* 0x000000f002247824 */ /* 0x010fc600078e02ff */
[----:B------:R0:W5:Y:S01]  /*54a0*/  LDL.LU R2, [R1+0x60] ;  /* 0x0000600001027983 */ /* 0x0001620000300800 */
[----:B---3--:R-:W-:-:S03]  /*54b0*/  IMAD.SHL.U32 R34, R0, 0x40, RZ ;  /* 0x0000004000227824 */ /* 0x008fc600078e00ff */
[----:B------:R0:W5:Y:S02]  /*54c0*/  LDL.LU R0, [R1+0x5c] ;  /* 0x00005c0001007983 */ /* 0x0001640000300800 */
[----:B------:R-:W-:Y:S02]  /*54d0*/  ISETP.GE.AND P0, PT, R34, UR4, PT ;  /* 0x0000000422007c0c */ /* 0x000fe4000bf06270 */
[----:B--2---:R-:W-:Y:S02]  /*54e0*/  SHF.R.S32.HI R38, RZ, 0x1f, R227 ;  /* 0x0000001fff267819 */ /* 0x004fe400000114e3 */
[----:B------:R-:W-:Y:S01]  /*54f0*/  ISETP.GE.OR P0, PT, R36, R35, P0 ;  /* 0x000000232400720c */ /* 0x000fe20000706670 */
[----:B------:R-:W-:-:S04]  /*5500*/  IMAD.WIDE.U32 R24, R227, UR20, R32 ;  /* 0x00000014e3187c25 */ /* 0x000fc8000f8e0020 */
[----:B------:R-:W-:Y:S01]  /*5510*/  IMAD R26, R38, UR20, RZ ;  /* 0x00000014261a7c24 */ /* 0x000fe2000f8e02ff */
[----:B------:R-:W-:Y:S02]  /*5520*/  SHF.R.S32.HI R37, RZ, 0x1f, R36 ;  /* 0x0000001fff257819 */ /* 0x000fe40000011424 */
[----:B------:R-:W-:Y:S01]  /*5530*/  IADD3 R24, P1, R36, R24, RZ ;  /* 0x0000001824187210 */ /* 0x000fe20007f3e0ff */
[----:B------:R-:W-:-:S05]  /*5540*/  IMAD R27, R227, UR21, R26 ;  /* 0x00000015e31b7c24 */ /* 0x000fca000f8e021a */
[----:B------:R-:W-:Y:S01]  /*5550*/  IADD3.X R25, R37, R25, R27, P1, !PT ;  /* 0x0000001925197210 */ /* 0x000fe20000ffe41b */
[----:B0-----:R-:W-:Y:S06]  /*5560*/  @P0 BRA `(.L_x_36) ;  /* 0x0000008800fc0947 */ /* 0x001fec0003800000 */
[----:B------:R0:W-:Y:S01]  /*5570*/  STL.64 [R1+0x68], R4 ;  /* 0x0000680401007387 */ /* 0x0001e20000100a00 */
[----:B------:R-:W2:Y:S01]  /*5580*/  LDC.64 R28, c[0x0][0x5c8] ;  /* 0x00017200ff1c7b82 */ /* 0x000ea20000000a00 */
[----:B------:R-:W-:Y:S02]  /*5590*/  ULDC.64 UR20, c[0x0][0x5c0] ;  /* 0x0001700000147ab9 */ /* 0x000fe40000000a00 */
[----:B0-----:R-:W3:Y:S04]  /*55a0*/  LDL.64 R4, [R1+0x50] ;  /* 0x0000500001047983 */ /* 0x001ee80000100a00 */
[----:B-----5:R0:W-:Y:S04]  /*55b0*/  STL [R1+0x60], R2 ;  /* 0x0000600201007387 */ /* 0x0201e80000100800 */
[----:B0-----:R-:W3:Y:S04]  /*55c0*/  LDL.LU R2, [R1+0x44] ;  /* 0x0000440001027983 */ /* 0x001ee80000300800 */
[----:B------:R0:W-:Y:S04]  /*55d0*/  STL [R1+0x5c], R0 ;  /* 0x00005c0001007387 */ /* 0x0001e80000100800 */
[----:B0-----:R-:W4:Y:S01]  /*55e0*/  LDL R0, [R1+0x4c] ;  /* 0x00004c0001007983 */ /* 0x001f220000100800 */
[----:B---3--:R-:W-:-:S03]  /*55f0*/  IMAD.WIDE R30, R2, 0x40, R4 ;  /* 0x00000040021e7825 */ /* 0x008fc600078e0204 */
[----:B------:R0:W5:Y:S04]  /*5600*/  LDL.LU.64 R4, [R1+0x68] ;  /* 0x0000680001047983 */ /* 0x0001680000300a00 */
[----:B------:R0:W5:Y:S01]  /*5610*/  LDL.LU R2, [R1+0x60] ;  /* 0x0000600001027983 */ /* 0x0001620000300800 */
[-C--:B--2---:R-:W-:Y:S02]  /*5620*/  IMAD R26, R31, R28.reuse, RZ ;  /* 0x0000001c1f1a7224 */ /* 0x084fe400078e02ff */
[----:B------:R-:W-:-:S04]  /*5630*/  IMAD.WIDE.U32 R24, R30, R28, R24 ;  /* 0x0000001c1e187225 */ /* 0x000fc800078e0018 */
[----:B------:R-:W-:Y:S01]  /*5640*/  IMAD R27, R30, R29, R26 ;  /* 0x0000001d1e1b7224 */ /* 0x000fe200078e021a */
[----:B------:R-:W-:Y:S01]  /*5650*/  LEA R26, P0, R28, R24, 0x3 ;  /* 0x000000181c1a7211 */ /* 0x000fe200078018ff */
[----:B----4-:R-:W-:Y:S01]  /*5660*/  IMAD.IADD R34, R0, 0x1, -R34 ;  /* 0x0000000100227824 */ /* 0x010fe200078e0a22 */
[----:B------:R-:W-:Y:S01]  /*5670*/  IADD3 R24, P1, R24, UR20, RZ ;  /* 0x0000001418187c10 */ /* 0x000fe2000ff3e0ff */
[----:B------:R0:W5:Y:S01]  /*5680*/  LDL.LU R0, [R1+0x5c] ;  /* 0x00005c0001007983 */ /* 0x0001620000300800 */
[----:B------:R-:W-:Y:S01]  /*5690*/  IMAD.IADD R27, R25, 0x1, R27 ;  /* 0x00000001191b7824 */ /* 0x000fe200078e021b */
[----:B------:R-:W-:Y:S01]  /*56a0*/  IADD3 R26, P2, R26, UR20, RZ ;  /* 0x000000141a1a7c10 */ /* 0x000fe2000ff5e0ff */
[----:B------:R-:W-:-:S03]  /*56b0*/  IMAD R35, R40, -0x2, R35 ;  /* 0xfffffffe28237824 */ /* 0x000fc600078e0223 */
[----:B------:R-:W-:Y:S02]  /*56c0*/  LEA.HI.X R28, R28, R27, R29, 0x3, P0 ;  /* 0x0000001b1c1c7211 */ /* 0x000fe400000f1c1d */
[----:B------:R-:W-:Y:S01]  /*56d0*/  FSETP.NEU.AND P0, PT, RZ, UR19, PT ;  /* 0x00000013ff007c0b */ /* 0x000fe2000bf0d000 */
[----:B------:R-:W-:Y:S01]  /*56e0*/  BSSY B0, `(.L_x_36) ;  /* 0x00008a7000007945 */ /* 0x000fe20003800000 */
[----:B------:R-:W-:Y:S02]  /*56f0*/  IADD3.X R25, R27, UR21, RZ, P1, !PT ;  /* 0x000000151b197c10 */ /* 0x000fe40008ffe4ff */
[----:B------:R-:W-:Y:S01]  /*5700*/  IADD3.X R27, R28, UR21, RZ, P2, !PT ;  /* 0x000000151c1b7c10 */ /* 0x000fe200097fe4ff */
[----:B------:R-:W-:-:S08]  /*5710*/  IMAD.IADD R35, R35, 0x1, -R36 ;  /* 0x0000000123237824 */ /* 0x000fd000078e0a24 */
[----:B0-----:R-:W-:Y:S05]  /*5720*/  @!P0 BRA `(.L_x_37) ;  /* 0x0000006400e08947 */ /* 0x001fea0003800000 */
[----:B------:R-:W-:Y:S01]  /*5730*/  ULDC.64 UR20, c[0x0][0x5b8] ;  /* 0x00016e0000147ab9 */ /* 0x000fe20000000a00 */
[----:B------:R-:W-:Y:S01]  /*5740*/  ULDC.64 UR22, c[0x0][0x5a8] ;  /* 0x00016a0000167ab9 */ /* 0x000fe20000000a00 */
[C---:B------:R-:W-:Y:S01]  /*5750*/  IMAD.WIDE.U32 R32, R227.reuse, UR20, R32 ;  /* 0x00000014e3207c25 */ /* 0x040fe2000f8e0020 */
[----:B------:R-:W-:Y:S03]  /*5760*/  BSSY B1, `(.L_x_38) ;  /* 0x0000010000017945 */ /* 0x000fe60003800000 */
[----:B------:R-:W-:Y:S01]  /*5770*/  IMAD R28, R38, UR20, RZ ;  /* 0x00000014261c7c24 */ /* 0x000fe2000f8e02ff */
[----:B------:R-:W-:Y:S02]  /*5780*/  IADD3 R32, P0, R36, R32, RZ ;  /* 0x0000002024207210 */ /* 0x000fe40007f1e0ff */
[----:B------:R-:W-:Y:S01]  /*5790*/  PRMT R36, RZ, 0x7610, R36 ;  /* 0x00007610ff247816 */ /* 0x000fe20000000024 */
[----:B------:R-:W-:Y:S01]  /*57a0*/  IMAD R29, R227, UR21, R28 ;  /* 0x00000015e31d7c24 */ /* 0x000fe2000f8e021c */
[----:B------:R-:W-:-:S04]  /*57b0*/  ULDC.64 UR20, c[0x0][0x5b0] ;  /* 0x00016c0000147ab9 */ /* 0x000fc80000000a00 */
[----:B------:R-:W-:Y:S01]  /*57c0*/  IADD3.X R33, R37, R33, R29, P0, !PT ;  /* 0x0000002125217210 */ /* 0x000fe200007fe41d */
[----:B------:R-:W-:Y:S01]  /*57d0*/  IMAD R37, R31, UR20, RZ ;  /* 0x000000141f257c24 */ /* 0x000fe2000f8e02ff */
[----:B------:R-:W-:Y:S01]  /*57e0*/  ISETP.GE.AND P0, PT, R35, 0x1, PT ;  /* 0x000000012300780c */ /* 0x000fe20003f06270 */
[----:B------:R-:W-:-:S03]  /*57f0*/  IMAD.WIDE.U32 R28, R30, UR20, R32 ;  /* 0x000000141e1c7c25 */ /* 0x000fc6000f8e0020 */
[----:B------:R-:W-:Y:S01]  /*5800*/  ISETP.LT.OR P4, PT, R34, 0x1, !P0 ;  /* 0x000000012200780c */ /* 0x000fe20004781670 */
[----:B------:R-:W-:Y:S01]  /*5810*/  IMAD R37, R30, UR21, R37 ;  /* 0x000000151e257c24 */ /* 0x000fe2000f8e0225 */
[----:B------:R-:W-:-:S04]  /*5820*/  IADD3 R28, P1, R28, UR22, RZ ;  /* 0x000000161c1c7c10 */ /* 0x000fc8000ff3e0ff */
[----:B------:R-:W-:-:S07]  /*5830*/  IADD3.X R29, R29, UR23, R37, P1, !PT ;  /* 0x000000171d1d7c10 */ /* 0x000fce0008ffe425 */
[----:B------:R-:W-:Y:S05]  /*5840*/  @P4 BRA `(.L_x_39) ;  /* 0x0000000000044947 */ /* 0x000fea0003800000 */
[----:B------:R0:W5:Y:S02]  /*5850*/  LDG.E.U8 R36, desc[UR32][R28.64] ;  /* 0x000000201c247981 */ /* 0x000164000c1e1100 */
.L_x_39:
[----:B------:R-:W-:Y:S05]  /*5860*/  BSYNC B1 ;  /* 0x0000000000017941 */ /* 0x000fea0003800000 */
.L_x_38:
[----:B-----5:R-:W-:Y:S01]  /*5870*/  LOP3.LUT R36, R36, 0xff, RZ, 0xc0, !PT ;  /* 0x000000ff24247812 */ /* 0x020fe200078ec0ff */
[----:B------:R-:W-:Y:S01]  /*5880*/  BSSY B1, `(.L_x_40) ;  /* 0x000000c000017945 */ /* 0x000fe20003800000 */
[----:B------:R-:W-:Y:S02]  /*5890*/  ISETP.GE.AND P1, PT, R35, 0x2, PT ;  /* 0x000000022300780c */ /* 0x000fe40003f26270 */
[----:B------:R-:W-:Y:S02]  /*58a0*/  F2FP.F16.E4M3.UNPACK_B R36, R36 ;  /* 0x00000024ff24723e */ /* 0x000fe400020006ff */
[----:B------:R-:W-:-:S03]  /*58b0*/  ISETP.LT.OR P2, PT, R34, 0x1, !P1 ;  /* 0x000000012200780c */ /* 0x000fc60004f41670 */
[----:B------:R-:W-:-:S05]  /*58c0*/  HADD2.F32 R36, -RZ, R36.H0_H0 ;  /* 0x20000024ff247230 */ /* 0x000fca0000004100 */
[----:B------:R-:W-:Y:S01]  /*58d0*/  FMUL R37, R36, UR19 ;  /* 0x0000001324257c20 */ /* 0x000fe20008400000 */
[----:B------:R-:W-:-:S03]  /*58e0*/  PRMT R36, RZ, 0x7610, R36 ;  /* 0x00007610ff247816 */ /* 0x000fc60000000024 */
[----:B------:R-:W-:-:S05]  /*58f0*/  FFMA R37, R226, UR24, R37 ;  /* 0x00000018e2257c23 */ /* 0x000fca0008000025 */
[----:B------:R-:W-:-:S05]  /*5900*/  F2FP.SATFINITE.E4M3.F32.PACK_AB_MERGE_C R37, RZ, R37, RZ ;  /* 0x00000025ff25723e */ /* 0x000fca00048070ff */
[----:B------:R2:W-:Y:S01]  /*5910*/  @!P4 STG.E.U8 desc[UR32][R24.64], R37 ;  /* 0x000000251800c986 */ /* 0x0005e2000c101120 */
[----:B------:R-:W-:Y:S05]  /*5920*/  @P2 BRA `(.L_x_41) ;  /* 0x0000000000042947 */ /* 0x000fea0003800000 */
[----:B------:R3:W5:Y:S02]  /*5930*/  LDG.E.U8 R36, desc[UR32][R28.64+0x1] ;  /* 0x000001201c247981 */ /* 0x000764000c1e1100 */
.L_x_41:
[----:B------:R-:W-:Y:S05]  /*5940*/  BSYNC B1 ;  /* 0x0000000000017941 */ /* 0x000fea0003800000 */
.L_x_40:
[----:B-----5:R-:W-:Y:S01]  /*5950*/  LOP3.LUT R36, R36, 0xff, RZ, 0xc0, !PT ;  /* 0x000000ff24247812 */ /* 0x020fe200078ec0ff */
[----:B------:R-:W-:Y:S01]  /*5960*/  BSSY B1, `(.L_x_42) ;  /* 0x0000012000017945 */ /* 0x000fe20003800000 */
[----:B--2---:R-:W-:Y:S02]  /*5970*/  IADD3 R37, P4, R30, 0x8, RZ ;  /* 0x000000081e257810 */ /* 0x004fe40007f9e0ff */
[----:B------:R-:W-:Y:S02]  /*5980*/  F2FP.F16.E4M3.UNPACK_B R36, R36 ;  /* 0x00000024ff24723e */ /* 0x000fe400020006ff */
[----:B------:R-:W-:Y:S01]  /*5990*/  ISETP.LT.OR P0, PT, R34, 0x9, !P0 ;  /* 0x000000092200780c */ /* 0x000fe20004701670 */
[----:B------:R-:W-:Y:S02]  /*59a0*/  IMAD.X R30, RZ, RZ, R31, P4 ;  /* 0x000000ffff1e7224 */ /* 0x000fe400020e061f */
[----:B------:R-:W-:Y:S02]  /*59b0*/  HADD2.F32 R36, -RZ, R36.H0_H0 ;  /* 0x20000024ff247230 */ /* 0x000fe40000004100 */
[----:B------:R-:W-:-:S02]  /*59c0*/  IMAD R30, R30, UR20, RZ ;  /* 0x000000141e1e7c24 */ /* 0x000fc4000f8e02ff */
[----:B------:R-:W-:-:S04]  /*59d0*/  IMAD.WIDE.U32 R32, R37, UR20, R32 ;  /* 0x0000001425207c25 */ /* 0x000fc8000f8e0020 */
[----:B------:R-:W-:Y:S01]  /*59e0*/  FMUL R36, R36, UR19 ;  /* 0x0000001324247c20 */ /* 0x000fe20008400000 */
[----:B------:R-:W-:-:S03]  /*59f0*/  IMAD R37, R37, UR21, R30 ;  /* 0x0000001525257c24 */ /* 0x000fc6000f8e021e */
[----:B------:R-:W-:Y:S01]  /*5a00*/  FFMA R36, R225, UR24, R36 ;  /* 0x00000018e1247c23 */ /* 0x000fe20008000024 */
[----:B------:R-:W-:Y:S02]  /*5a10*/  IADD3 R30, P4, R32, UR22, RZ ;  /* 0x00000016201e7c10 */ /* 0x000fe4000ff9e0ff */
[----:B------:R-:W-:Y:S02]  /*5a20*/  PRMT R32, RZ, 0x7610, R32 ;  /* 0x00007610ff207816 */ /* 0x000fe40000000020 */
[----:B------:R-:W-:Y:S02]  /*5a30*/  F2FP.SATFINITE.E4M3.F32.PACK_AB_MERGE_C R39, RZ, R36, RZ ;  /* 0x00000024ff27723e */ /* 0x000fe400048070ff */
[----:B------:R-:W-:-:S03]  /*5a40*/  IADD3.X R31, R33, UR23, R37, P4, !PT ;  /* 0x00000017211f7c10 */ /* 0x000fc6000a7fe425 */
[----:B------:R2:W-:Y:S01]  /*5a50*/  @!P2 STG.E.U8 desc[UR32][R24.64+0x1], R39 ;  /* 0x000001271800a986 */ /* 0x0005e2000c101120 */
[----:B------:R-:W-:Y:S05]  /*5a60*/  @P0 BRA `(.L_x_43) ;  /* 0x0000000000040947 */ /* 0x000fea0003800000 */
[----:B------:R4:W5:Y:S02]  /*5a70*/  LDG.E.U8 R32, desc[UR32][R30.64] ;  /* 0x000000201e207981 */ /* 0x000964000c1e1100 */
.L_x_43:
[----:B------:R-:W-:Y:S05]  /*5a80*/  BSYNC B1 ;  /* 0x0000000000017941 */ /* 0x000fea0003800000 */
.L_x_42:
[----:B-----5:R-:W-:Y:S01]  /*5a90*/  LOP3.LUT R32, R32, 0xff, RZ, 0xc0, !PT ;  /* 0x000000ff20207812 */ /* 0x020fe200078ec0ff */
[----:B------:R-:W-:Y:S01]  /*5aa0*/  BSSY B1, `(.L_x_44) ;  /* 0x000000b000017945 */ /* 0x000fe20003800000 */
[----:B------:R-:W-:Y:S02]  /*5ab0*/  ISETP.LT.OR P1, PT, R34, 0x9, !P1 ;  /* 0x000000092200780c */ /* 0x000fe40004f21670 */
[----:B------:R-:W-:-:S05]  /*5ac0*/  F2FP.F16.E4M3.UNPACK_B R32, R32 ;  /* 0x00000020ff20723e */ /* 0x000fca00020006ff */
        /* <DEDUP_REMOVED lines=8> */
.L_x_45:
[----:B------:R-:W-:Y:S05]  /*5b50*/  BSYNC B1 ;  /* 0x0000000000017941 */ /* 0x000fea0003800000 */
.L_x_44:
[----:B-----5:R-:W-:Y:S01]  /*5b60*/  LOP3.LUT R32, R32, 0xff, RZ, 0xc0, !PT ;  /* 0x000000ff20207812 */ /* 0x020fe200078ec0ff */
[----:B------:R-:W-:Y:S01]  /*5b70*/  BSSY B1, `(.L_x_46) ;  /* 0x000000c000017945 */ /* 0x000fe20003800000 */
[----:B------:R-:W-:Y:S02]  /*5b80*/  ISETP.GE.AND P0, PT, R35, 0x9, PT ;  /* 0x000000092300780c */ /* 0x000fe40003f06270 */
[----:B------:R-:W-:Y:S02]  /*5b90*/  F2FP.F16.E4M3.UNPACK_B R32, R32 ;  /* 0x00000020ff20723e */ /* 0x000fe400020006ff */
[----:B------:R-:W-:-:S03]  /*5ba0*/  ISETP.LT.OR P2, PT, R34, 0x1, !P0 ;  /* 0x000000012200780c */ /* 0x000fc60004741670 */
[----:B------:R-:W-:-:S05]  /*5bb0*/  HADD2.F32 R32, -RZ, R32.H0_H0 ;  /* 0x20000020ff207230 */ /* 0x000fca0000004100 */
[----:B------:R-:W-:-:S04]  /*5bc0*/  FMUL R32, R32, UR19 ;  /* 0x0000001320207c20 */ /* 0x000fc80008400000 */
[----:B------:R-:W-:-:S05]  /*5bd0*/  FFMA R32, R223, UR24, R32 ;  /* 0x00000018df207c23 */ /* 0x000fca0008000020 */
[----:B0-----:R-:W-:Y:S02]  /*5be0*/  F2FP.SATFINITE.E4M3.F32.PACK_AB_MERGE_C R33, RZ, R32, RZ ;  /* 0x00000020ff21723e */ /* 0x001fe400048070ff */
[----:B------:R-:W-:-:S03]  /*5bf0*/  PRMT R32, RZ, 0x7610, R32 ;  /* 0x00007610ff207816 */ /* 0x000fc60000000020 */
[----:B------:R0:W-:Y:S01]  /*5c00*/  @!P1 STG.E.U8 desc[UR32][R26.64+0x1], R33 ;  /* 0x000001211a009986 */ /* 0x0001e2000c101120 */
[----:B------:R-:W-:Y:S05]  /*5c10*/  @P2 BRA `(.L_x_47) ;  /* 0x0000000000042947 */ /* 0x000fea0003800000 */
[----:B------:R0:W5:Y:S02]  /*5c20*/  LDG.E.U8 R32, desc[UR32][R28.64+0x8] ;  /* 0x000008201c207981 */ /* 0x000164000c1e1100 */
.L_x_47:
[----:B------:R-:W-:Y:S05]  /*5c30*/  BSYNC B1 ;  /* 0x0000000000017941 */ /* 0x000fea0003800000 */
.L_x_46:
[----:B-----5:R-:W-:Y:S01]  /*5c40*/  LOP3.LUT R32, R32, 0xff, RZ, 0xc0, !PT ;  /* 0x000000ff20207812 */ /* 0x020fe200078ec0ff */
[----:B------:R-:W-:Y:S01]  /*5c50*/  BSSY B1, `(.L_x_48) ;  /* 0x000000c000017945 */ /* 0x000fe20003800000 */
[----:B------:R-:W-:Y:S02]  /*5c60*/  ISETP.GE.AND P1, PT, R35, 0xa, PT ;  /* 0x0000000a2300780c */ /* 0x000fe40003f26270 */
[----:B------:R-:W-:Y:S02]  /*5c70*/  F2FP.F16.E4M3.UNPACK_B R32, R32 ;  /* 0x00000020ff20723e */ /* 0x000fe400020006ff */
[----:B------:R-:W-:-:S03]  /*5c80*/  ISETP.LT.OR P4, PT, R34, 0x1, !P1 ;  /* 0x000000012200780c */ /* 0x000fc60004f81670 */
[----:B------:R-:W-:-:S05]  /*5c90*/  HADD2.F32 R32, -RZ, R32.H0_H0 ;  /* 0x20000020ff207230 */ /* 0x000fca0000004100 */
[----:B0-----:R-:W-:Y:S01]  /*5ca0*/  FMUL R33, R32, UR19 ;  /* 0x0000001320217c20 */ /* 0x001fe20008400000 */
[----:B------:R-:W-:-:S03]  /*5cb0*/  PRMT R32, RZ, 0x7610, R32 ;  /* 0x00007610ff207816 */ /* 0x000fc60000000020 */
[----:B------:R-:W-:-:S05]  /*5cc0*/  FFMA R33, R222, UR24, R33 ;  /* 0x00000018de217c23 */ /* 0x000fca0008000021 */
[----:B------:R-:W-:-:S05]  /*5cd0*/  F2FP.SATFINITE.E4M3.F32.PACK_AB_MERGE_C R33, RZ, R33, RZ ;  /* 0x00000021ff21723e */ /* 0x000fca00048070ff */
[----:B------:R0:W-:Y:S01]  /*5ce0*/  @!P2 STG.E.U8 desc[UR32][R24.64+0x8], R33 ;  /* 0x000008211800a986 */ /* 0x0001e2000c101120 */
[----:B------:R-:W-:Y:S05]  /*5cf0*/  @P4 BRA `(.L_x_49) ;  /* 0x0000000000044947 */ /* 0x000fea0003800000 */
[----:B------:R0:W5:Y:S02]  /*5d00*/  LDG.E.U8 R32, desc[UR32][R28.64+0x9] ;  /* 0x000009201c207981 */ /* 0x000164000c1e1100 */
.L_x_49:
[----:B------:R-:W-:Y:S05]  /*5d10*/  BSYNC B1 ;  /* 0x0000000000017941 */ /* 0x000fea0003800000 */
.L_x_48:
[----:B-----5:R-:W-:Y:S01]  /*5d20*/  LOP3.LUT R32, R32, 0xff, RZ, 0xc0, !PT ;  /* 0x000000ff20207812 */ /* 0x020fe200078ec0ff */
[----:B------:R-:W-:Y:S01]  /*5d30*/  BSSY B1, `(.L_x_50) ;  /* 0x000000b000017945 */ /* 0x000fe20003800000 */
[----:B------:R-:W-:Y:S02]  /*5d40*/  ISETP.LT.OR P0, PT, R34, 0x9, !P0 ;  /* 0x000000092200780c */ /* 0x000fe40004701670 */
[----:B------:R-:W-:-:S05]  /*5d50*/  F2FP.F16.E4M3.UNPACK_B R32, R32 ;  /* 0x00000020ff20723e */ /* 0x000fca00020006ff */
        /* <DEDUP_REMOVED lines=8> */
.L_x_51:
[----:B------:R-:W-:Y:S05]  /*5de0*/  BSYNC B1 ;  /* 0x0000000000017941 */ /* 0x000fea0003800000 */
.L_x_50:
[----:B-----5:R-:W-:Y:S01]  /*5df0*/  LOP3.LUT R32, R32, 0xff, RZ, 0xc0, !PT ;  /* 0x000000ff20207812 */ /* 0x020fe200078ec0ff */
[----:B------:R-:W-:Y:S01]  /*5e00*/  BSSY B1, `(.L_x_52) ;  /* 0x000000b000017945 */ /* 0x000fe20003800000 */
[----:B------:R-:W-:Y:S02]  /*5e10*/  ISETP.LT.OR P1, PT, R34, 0x9, !P1 ;  /* 0x000000092200780c */ /* 0x000fe40004f21670 */
[----:B------:R-:W-:-:S05]  /*5e20*/  F2FP.F16.E4M3.UNPACK_B R32, R32 ;  /* 0x00000020ff20723e */ /* 0x000fca00020006ff */
        /* <DEDUP_REMOVED lines=8> */
.L_x_53:
[----:B------:R-:W-:Y:S05]  /*5eb0*/  BSYNC B1 ;  /* 0x0000000000017941 */ /* 0x000fea0003800000 */
.L_x_52:
        /* <DEDUP_REMOVED lines=13> */
.L_x_55:
[----:B------:R-:W-:Y:S05]  /*5f90*/  BSYNC B1 ;  /* 0x0000000000017941 */ /* 0x000fea0003800000 */
.L_x_54:
        /* <DEDUP_REMOVED lines=13> */
.L_x_57:
[----:B------:R-:W-:Y:S05]  /*6070*/  BSYNC B1 ;  /* 0x0000000000017941 */ /* 0x000fea0003800000 */
.L_x_56:
        /* <DEDUP_REMOVED lines=12> */
.L_x_59:
[----:B------:R-:W-:Y:S05]  /*6140*/  BSYNC B1 ;  /* 0x0000000000017941 */ /* 0x000fea0003800000 */
.L_x_58:
        /* <DEDUP_REMOVED lines=12> */
.L_x_61:
[----:B------:R-:W-:Y:S05]  /*6210*/  BSYNC B1 ;  /* 0x0000000000017941 */ /* 0x000fea0003800000 */
.L_x_60:
        /* <DEDUP_REMOVED lines=13> */
.L_x_63:
[----:B------:R-:W-:Y:S05]  /*62f0*/  BSYNC B1 ;  /* 0x0000000000017941 */ /* 0x000fea0003800000 */
.L_x_62:
        /* <DEDUP_REMOVED lines=13> */
.L_x_65:
[----:B------:R-:W-:Y:S05]  /*63d0*/  BSYNC B1 ;  /* 0x0000000000017941 */ /* 0x000fea0003800000 */
.L_x_64:
        /* <DEDUP_REMOVED lines=12> */
.L_x_67:
[----:B------:R-:W-:Y:S05]  /*64a0*/  BSYNC B1 ;  /* 0x0000000000017941 */ /* 0x000fea0003800000 */
.L_x_66:
        /* <DEDUP_REMOVED lines=12> */
.L_x_69:
[----:B------:R-:W-:Y:S05]  /*6570*/  BSYNC B1 ;  /* 0x0000000000017941 */ /* 0x000fea0003800000 */
.L_x_68:
        /* <DEDUP_REMOVED lines=13> */
.L_x_71:
[----:B------:R-:W-:Y:S05]  /*6650*/  BSYNC B1 ;  /* 0x0000000000017941 */ /* 0x000fea0003800000 */
.L_x_70:
        /* <DEDUP_REMOVED lines=13> */
.L_x_73:
[----:B------:R-:W-:Y:S05]  /*6730*/  BSYNC B1 ;  /* 0x0000000000017941 */ /* 0x000fea0003800000 */
.L_x_72:
        /* <DEDUP_REMOVED lines=12> */
.L_x_75:
[----:B------:R-:W-:Y:S05]  /*6800*/  BSYNC B1 ;  /* 0x0000000000017941 */ /* 0x000fea0003800000 */
.L_x_74:
        /* <DEDUP_REMOVED lines=12> */
.L_x_77:
[----:B------:R-:W-:Y:S05]  /*68d0*/  BSYNC B1 ;  /* 0x0000000000017941 */ /* 0x000fea0003800000 */
.L_x_76:
        /* <DEDUP_REMOVED lines=13> */
.L_x_79:
[----:B------:R-:W-:Y:S05]  /*69b0*/  BSYNC B1 ;  /* 0x0000000000017941 */ /* 0x000fea0003800000 */
.L_x_78:
        /* <DEDUP_REMOVED lines=13> */
.L_x_81:
[----:B------:R-:W-:Y:S05]  /*6a90*/  BSYNC B1 ;  /* 0x0000000000017941 */ /* 0x000fea0003800000 */
.L_x_80:
        /* <DEDUP_REMOVED lines=12> */
.L_x_83:
[----:B------:R-:W-:Y:S05]  /*6b60*/  BSYNC B1 ;  /* 0x0000000000017941 */ /* 0x000fea0003800000 */
.L_x_82:
        /* <DEDUP_REMOVED lines=12> */
.L_x_85:
[----:B------:R-:W-:Y:S05]  /*6c30*/  BSYNC B1 ;  /* 0x0000000000017941 */ /* 0x000fea0003800000 */
.L_x_84:
        /* <DEDUP_REMOVED lines=13> */
.L_x_87:
[----:B------:R-:W-:Y:S05]  /*6d10*/  BSYNC B1 ;  /* 0x0000000000017941 */ /* 0x000fea0003800000 */
.L_x_86:
        /* <DEDUP_REMOVED lines=13> */
.L_x_89:
[----:B------:R-:W-:Y:S05]  /*6df0*/  BSYNC B1 ;  /* 0x0000000000017941 */ /* 0x000fea0003800000 */
.L_x_88:
        /* <DEDUP_REMOVED lines=12> */
.L_x_91:
[----:B------:R-:W-:Y:S05]  /*6ec0*/  BSYNC B1 ;  /* 0x0000000000017941 */ /* 0x000fea0003800000 */
.L_x_90:
        /* <DEDUP_REMOVED lines=12> */
.L_x_93:
[----:B------:R-:W-:Y:S05]  /*6f90*/  BSYNC B1 ;  /* 0x0000000000017941 */ /* 0x000fea0003800000 */
.L_x_92:
        /* <DEDUP_REMOVED lines=13> */
.L_x_95:
[----:B------:R-:W-:Y:S05]  /*7070*/  BSYNC B1 ;  /* 0x0000000000017941 */ /* 0x000fea0003800000 */
.L_x_94:
        /* <DEDUP_REMOVED lines=13> */
.L_x_97:
[----:B------:R-:W-:Y:S05]  /*7150*/  BSYNC B1 ;  /* 0x0000000000017941 */ /* 0x000fea0003800000 */
.L_x_96:
        /* <DEDUP_REMOVED lines=12> */
.L_x_99:
[----:B------:R-:W-:Y:S05]  /*7220*/  BSYNC B1 ;  /* 0x0000000000017941 */ /* 0x000fea0003800000 */
.L_x_98:
        /* <DEDUP_REMOVED lines=12> */
.L_x_101:
[----:B------:R-:W-:Y:S05]  /*72f0*/  BSYNC B1 ;  /* 0x0000000000017941 */ /* 0x000fea0003800000 */
.L_x_100:
        /* <DEDUP_REMOVED lines=13> */
.L_x_103:
[----:B------:R-:W-:Y:S05]  /*73d0*/  BSYNC B1 ;  /* 0x0000000000017941 */ /* 0x000fea0003800000 */
.L_x_102:
        /* <DEDUP_REMOVED lines=13> */
.L_x_105:
[----:B------:R-:W-:Y:S05]  /*74b0*/  BSYNC B1 ;  /* 0x0000000000017941 */ /* 0x000fea0003800000 */
.L_x_104:
        /* <DEDUP_REMOVED lines=12> */
.L_x_107:
[----:B------:R-:W-:Y:S05]  /*7580*/  BSYNC B1 ;  /* 0x0000000000017941 */ /* 0x000fea0003800000 */
.L_x_106:
        /* <DEDUP_REMOVED lines=12> */
.L_x_109:
[----:B------:R-:W-:Y:S05]  /*7650*/  BSYNC B1 ;  /* 0x0000000000017941 */ /* 0x000fea0003800000 */
.L_x_108:
        /* <DEDUP_REMOVED lines=13> */
.L_x_111:
[----:B------:R-:W-:Y:S05]  /*7730*/  BSYNC B1 ;  /* 0x0000000000017941 */ /* 0x000fea0003800000 */
.L_x_110:
        /* <DEDUP_REMOVED lines=13> */
.L_x_113:
[----:B------:R-:W-:Y:S05]  /*7810*/  BSYNC B1 ;  /* 0x0000000000017941 */ /* 0x000fea0003800000 */
.L_x_112:
        /* <DEDUP_REMOVED lines=12> */
.L_x_115:
[----:B------:R-:W-:Y:S05]  /*78e0*/  BSYNC B1 ;  /* 0x0000000000017941 */ /* 0x000fea0003800000 */
.L_x_114:
        /* <DEDUP_REMOVED lines=12> */
.L_x_117:
[----:B------:R-:W-:Y:S05]  /*79b0*/  BSYNC B1 ;  /* 0x0000000000017941 */ /* 0x000fea0003800000 */
.L_x_116:
        /* <DEDUP_REMOVED lines=13> */
.L_x_119:
[----:B------:R-:W-:Y:S05]  /*7a90*/  BSYNC B1 ;  /* 0x0000000000017941 */ /* 0x000fea0003800000 */
.L_x_118:
        /* <DEDUP_REMOVED lines=13> */
.L_x_121:
[----:B------:R-:W-:Y:S05]  /*7b70*/  BSYNC B1 ;  /* 0x0000000000017941 */ /* 0x000fea0003800000 */
.L_x_120:
        /* <DEDUP_REMOVED lines=12> */
.L_x_123:
[----:B------:R-:W-:Y:S05]  /*7c40*/  BSYNC B1 ;  /* 0x0000000000017941 */ /* 0x000fea0003800000 */
.L_x_122:
        /* <DEDUP_REMOVED lines=12> */
.L_x_125:
[----:B------:R-:W-:Y:S05]  /*7d10*/  BSYNC B1 ;  /* 0x0000000000017941 */ /* 0x000fea0003800000 */
.L_x_124:
        /* <DEDUP_REMOVED lines=13> */
.L_x_127:
[----:B------:R-:W-:Y:S05]  /*7df0*/  BSYNC B1 ;  /* 0x0000000000017941 */ /* 0x000fea0003800000 */
.L_x_126:
        /* <DEDUP_REMOVED lines=13> */
.L_x_129:
[----:B------:R-:W-:Y:S05]  /*7ed0*/  BSYNC B1 ;  /* 0x0000000000017941 */ /* 0x000fea0003800000 */
.L_x_128:
        /* <DEDUP_REMOVED lines=12> */
.L_x_131:
[----:B------:R-:W-:Y:S05]  /*7fa0*/  BSYNC B1 ;  /* 0x0000000000017941 */ /* 0x000fea0003800000 */
.L_x_130:
        /* <DEDUP_REMOVED lines=12> */
.L_x_133:
[----:B------:R-:W-:Y:S05]  /*8070*/  BSYNC B1 ;  /* 0x0000000000017941 */ /* 0x000fea0003800000 */
.L_x_132:
        /* <DEDUP_REMOVED lines=13> */
.L_x_135:
[----:B------:R-:W-:Y:S05]  /*8150*/  BSYNC B1 ;  /* 0x0000000000017941 */ /* 0x000fea0003800000 */
.L_x_134:
        /* <DEDUP_REMOVED lines=13> */
.L_x_137:
[----:B------:R-:W-:Y:S05]  /*8230*/  BSYNC B1 ;  /* 0x0000000000017941 */ /* 0x000fea0003800000 */
.L_x_136:
        /* <DEDUP_REMOVED lines=12> */
.L_x_139:
[----:B------:R-:W-:Y:S05]  /*8300*/  BSYNC B1 ;  /* 0x0000000000017941 */ /* 0x000fea0003800000 */
.L_x_138:
        /* <DEDUP_REMOVED lines=12> */
.L_x_141:
[----:B------:R-:W-:Y:S05]  /*83d0*/  BSYNC B1 ;  /* 0x0000000000017941 */ /* 0x000fea0003800000 */
.L_x_140:
        /* <DEDUP_REMOVED lines=13> */
.L_x_143:
[----:B------:R-:W-:Y:S05]  /*84b0*/  BSYNC B1 ;  /* 0x0000000000017941 */ /* 0x000fea0003800000 */
.L_x_142:
        /* <DEDUP_REMOVED lines=13> */
.L_x_145:
[----:B------:R-:W-:Y:S05]  /*8590*/  BSYNC B1 ;  /* 0x0000000000017941 */ /* 0x000fea0003800000 */
.L_x_144:
        /* <DEDUP_REMOVED lines=12> */
.L_x_147:
[----:B------:R-:W-:Y:S05]  /*8660*/  BSYNC B1 ;  /* 0x0000000000017941 */ /* 0x000fea0003800000 */
.L_x_146:
        /* <DEDUP_REMOVED lines=12> */
.L_x_149:
[----:B------:R-:W-:Y:S05]  /*8730*/  BSYNC B1 ;  /* 0x0000000000017941 */ /* 0x000fea0003800000 */
.L_x_148:
        /* <DEDUP_REMOVED lines=13> */
.L_x_151:
[----:B------:R-:W-:Y:S05]  /*8810*/  BSYNC B1 ;  /* 0x0000000000017941 */ /* 0x000fea0003800000 */
.L_x_150:
        /* <DEDUP_REMOVED lines=13> */
.L_x_153:
[----:B------:R-:W-:Y:S05]  /*88f0*/  BSYNC B1 ;  /* 0x0000000000017941 */ /* 0x000fea0003800000 */
.L_x_152:
        /* <DEDUP_REMOVED lines=12> */
.L_x_155:
[----:B------:R-:W-:Y:S05]  /*89c0*/  BSYNC B1 ;  /* 0x0000000000017941 */ /* 0x000fea0003800000 */
.L_x_154:
        /* <DEDUP_REMOVED lines=12> */
.L_x_157:
[----:B------:R-:W-:Y:S05]  /*8a90*/  BSYNC B1 ;  /* 0x0000000000017941 */ /* 0x000fea0003800000 */
.L_x_156:
        /* <DEDUP_REMOVED lines=13> */
.L_x_159:
[----:B------:R-:W-:Y:S05]  /*8b70*/  BSYNC B1 ;  /* 0x0000000000017941 */ /* 0x000fea0003800000 */
.L_x_158:
        /* <DEDUP_REMOVED lines=13> */
.L_x_161:
[----:B------:R-:W-:Y:S05]  /*8c50*/  BSYNC B1 ;  /* 0x0000000000017941 */ /* 0x000fea0003800000 */
.L_x_160:
        /* <DEDUP_REMOVED lines=12> */
.L_x_163:
[----:B------:R-:W-:Y:S05]  /*8d20*/  BSYNC B1 ;  /* 0x0000000000017941 */ /* 0x000fea0003800000 */
.L_x_162:
        /* <DEDUP_REMOVED lines=12> */
.L_x_165:
[----:B------:R-:W-:Y:S05]  /*8df0*/  BSYNC B1 ;  /* 0x0000000000017941 */ /* 0x000fea0003800000 */
.L_x_164:
        /* <DEDUP_REMOVED lines=13> */
.L_x_167:
[----:B------:R-:W-:Y:S05]  /*8ed0*/  BSYNC B1 ;  /* 0x0000000000017941 */ /* 0x000fea0003800000 */
.L_x_166:
        /* <DEDUP_REMOVED lines=13> */
.L_x_169:
[----:B------:R-:W-:Y:S05]  /*8fb0*/  BSYNC B1 ;  /* 0x0000000000017941 */ /* 0x000fea0003800000 */
.L_x_168:
        /* <DEDUP_REMOVED lines=12> */
.L_x_171:
[----:B------:R-:W-:Y:S05]  /*9080*/  BSYNC B1 ;  /* 0x0000000000017941 */ /* 0x000fea0003800000 */
.L_x_170:
        /* <DEDUP_REMOVED lines=12> */
.L_x_173:
[----:B------:R-:W-:Y:S05]  /*9150*/  BSYNC B1 ;  /* 0x0000000000017941 */ /* 0x000fea0003800000 */
.L_x_172:
        /* <DEDUP_REMOVED lines=13> */
.L_x_175:
[----:B------:R-:W-:Y:S05]  /*9230*/  BSYNC B1 ;  /* 0x0000000000017941 */ /* 0x000fea0003800000 */
.L_x_174:
        /* <DEDUP_REMOVED lines=13> */
.L_x_177:
[----:B------:R-:W-:Y:S05]  /*9310*/  BSYNC B1 ;  /* 0x0000000000017941 */ /* 0x000fea0003800000 */
.L_x_176:
        /* <DEDUP_REMOVED lines=12> */
.L_x_179:
[----:B------:R-:W-:Y:S05]  /*93e0*/  BSYNC B1 ;  /* 0x0000000000017941 */ /* 0x000fea0003800000 */
.L_x_178:
        /* <DEDUP_REMOVED lines=12> */
.L_x_181:
[----:B------:R-:W-:Y:S05]  /*94b0*/  BSYNC B1 ;  /* 0x0000000000017941 */ /* 0x000fea0003800000 */
.L_x_180:
        /* <DEDUP_REMOVED lines=13> */
.L_x_183:
[----:B------:R-:W-:Y:S05]  /*9590*/  BSYNC B1 ;  /* 0x0000000000017941 */ /* 0x000fea0003800000 */
.L_x_182:
        /* <DEDUP_REMOVED lines=13> */
.L_x_185:
[----:B------:R-:W-:Y:S05]  /*9670*/  BSYNC B1 ;  /* 0x0000000000017941 */ /* 0x000fea0003800000 */
.L_x_184:
        /* <DEDUP_REMOVED lines=12> */
.L_x_187:
[----:B------:R-:W-:Y:S05]  /*9740*/  BSYNC B1 ;  /* 0x0000000000017941 */ /* 0x000fea0003800000 */
.L_x_186:
        /* <DEDUP_REMOVED lines=12> */
.L_x_189:
[----:B------:R-:W-:Y:S05]  /*9810*/  BSYNC B1 ;  /* 0x0000000000017941 */ /* 0x000fea0003800000 */
.L_x_188:
        /* <DEDUP_REMOVED lines=13> */
.L_x_191:
[----:B------:R-:W-:Y:S05]  /*98f0*/  BSYNC B1 ;  /* 0x0000000000017941 */ /* 0x000fea0003800000 */
.L_x_190:
        /* <DEDUP_REMOVED lines=13> */
.L_x_193:
[----:B------:R-:W-:Y:S05]  /*99d0*/  BSYNC B1 ;  /* 0x0000000000017941 */ /* 0x000fea0003800000 */
.L_x_192:
        /* <DEDUP_REMOVED lines=12> */
.L_x_195:
[----:B------:R-:W-:Y:S05]  /*9aa0*/  BSYNC B1 ;  /* 0x0000000000017941 */ /* 0x000fea0003800000 */
.L_x_194:
        /* <DEDUP_REMOVED lines=12> */
.L_x_197:
[----:B------:R-:W-:Y:S05]  /*9b70*/  BSYNC B1 ;  /* 0x0000000000017941 */ /* 0x000fea0003800000 */
.L_x_196:
        /* <DEDUP_REMOVED lines=13> */
.L_x_199:
[----:B------:R-:W-:Y:S05]  /*9c50*/  BSYNC B1 ;  /* 0x0000000000017941 */ /* 0x000fea0003800000 */
.L_x_198:
        /* <DEDUP_REMOVED lines=13> */
.L_x_201:
[----:B------:R-:W-:Y:S05]  /*9d30*/  BSYNC B1 ;  /* 0x0000000000017941 */ /* 0x000fea0003800000 */
.L_x_200:
        /* <DEDUP_REMOVED lines=12> */
.L_x_203:
[----:B------:R-:W-:Y:S05]  /*9e00*/  BSYNC B1 ;  /* 0x0000000000017941 */ /* 0x000fea0003800000 */
.L_x_202:
        /* <DEDUP_REMOVED lines=12> */
.L_x_205:
[----:B------:R-:W-:Y:S05]  /*9ed0*/  BSYNC B1 ;  /* 0x0000000000017941 */ /* 0x000fea0003800000 */
.L_x_204:
[----:B-----5:R-:W-:Y:S01]  /*9ee0*/  LOP3.LUT R32, R32, 0xff, RZ, 0xc0, !PT ;  /* 0x000000ff20207812 */ /* 0x020fe200078ec0ff */
[----:B------:R-:W-:Y:S01]  /*9ef0*/  BSSY B1, `(.L_x_206) ;  /* 0x000000c000017945 */ /* 0x000fe20003800000 */
[----:B------:R-:W-:Y:S02]  /*9f00*/  ISETP.GE.AND P0, PT, R35, 0xa9, PT ;  /* 0x000000a92300780c */ /* 0x000fe40003f06270 */
[----:B------:R-:W-:Y:S02]  /*9f10*/  F2FP.F16.E4M3.UNPACK_B R32, R32 ;  /* 0x00000020ff20723e */ /* 0x000fe400020006ff */
[----:B------:R-:W-:-:S03]  /*9f20*/  ISETP.LT.OR P2, PT, R34, 0x1, !P0 ;  /* 0x000000012200780c */ /* 0x000fc60004741670 */
[----:B------:R-:W-:-:S05]  /*9f30*/  HADD2.F32 R32, -RZ, R32.H0_H0 ;  /* 0x20000020ff207230 */ /* 0x000fca0000004100 */
[----:B------:R-:W-:-:S04]  /*9f40*/  FMUL R32, R32, UR19 ;  /* 0x0000001320207c20 */ /* 0x000fc80008400000 */
[----:B------:R-:W-:Y:S01]  /*9f50*/  FFMA R32, R23, UR24, R32 ;  /* 0x0000001817207c23 */ /* 0x000fe20008000020 */
[----:B------:R-:W-:-:S04]  /*9f60*/  PRMT R23, RZ, 0x7610, R23 ;  /* 0x00007610ff177816 */ /* 0x000fc80000000017 */
[----:B0-----:R-:W-:-:S05]  /*9f70*/  F2FP.SATFINITE.E4M3.F32.PACK_AB_MERGE_C R33, RZ, R32, RZ ;  /* 0x00000020ff21723e */ /* 0x001fca00048070ff */
[----:B------:R0:W-:Y:S01]  /*9f80*/  @!P1 STG.E.U8 desc[UR32][R26.64+0xa1], R33 ;  /* 0x0000a1211a009986 */ /* 0x0001e2000c101120 */
[----:B------:R-:W-:Y:S05]  /*9f90*/  @P2 BRA `(.L_x_207) ;  /* 0x0000000000042947 */ /* 0x000fea0003800000 */
[----:B------:R0:W5:Y:S02]  /*9fa0*/  LDG.E.U8 R23, desc[UR32][R28.64+0xa8] ;  /* 0x0000a8201c177981 */ /* 0x000164000c1e1100 */
.L_x_207:
[----:B------:R-:W-:Y:S05]  /*9fb0*/  BSYNC B1 ;  /* 0x0000000000017941 */ /* 0x000fea0003800000 */
.L_x_206:
        /* <DEDUP_REMOVED lines=9> */
[----:B------:R-:W-:-:S05]  /*a050*/  F2FP.SATFINITE.E4M3.F32.PACK_AB_MERGE_C R23, RZ, R23, RZ ;  /* 0x00000017ff17723e */ /* 0x000fca00048070ff */
[----:B------:R0:W-:Y:S01]  /*a060*/  @!P2 STG.E.U8 desc[UR32][R24.64+0xa8], R23 ;  /* 0x0000a8171800a986 */ /* 0x0001e2000c101120 */
[----:B------:R-:W-:Y:S05]  /*a070*/  @P4 BRA `(.L_x_209) ;  /* 0x0000000000044947 */ /* 0x000fea0003800000 */
[----:B------:R0:W5:Y:S02]  /*a080*/  LDG.E.U8 R22, desc[UR32][R28.64+0xa9] ;  /* 0x0000a9201c167981 */ /* 0x000164000c1e1100 */
.L_x_209:
[----:B------:R-:W-:Y:S05]  /*a090*/  BSYNC B1 ;  /* 0x0000000000017941 */ /* 0x000fea0003800000 */
.L_x_208:
[----:B-----5:R-:W-:Y:S01]  /*a0a0*/  LOP3.LUT R22, R22, 0xff, RZ, 0xc0, !PT ;  /* 0x000000ff16167812 */ /* 0x020fe200078ec0ff */
[----:B------:R-:W-:Y:S01]  /*a0b0*/  BSSY B1, `(.L_x_210) ;  /* 0x000000b000017945 */ /* 0x000fe20003800000 */
[----:B------:R-:W-:Y:S02]  /*a0c0*/  ISETP.LT.OR P0, PT, R34, 0x9, !P0 ;  /* 0x000000092200780c */ /* 0x000fe40004701670 */
[----:B------:R-:W-:-:S05]  /*a0d0*/  F2FP.F16.E4M3.UNPACK_B R22, R22 ;  /* 0x00000016ff16723e */ /* 0x000fca00020006ff */
        /* <DEDUP_REMOVED lines=8> */
.L_x_211:
[----:B------:R-:W-:Y:S05]  /*a160*/  BSYNC B1 ;  /* 0x0000000000017941 */ /* 0x000fea0003800000 */
.L_x_210:
        /* <DEDUP_REMOVED lines=12> */
.L_x_213:
[----:B------:R-:W-:Y:S05]  /*a230*/  BSYNC B1 ;  /* 0x0000000000017941 */ /* 0x000fea0003800000 */
.L_x_212:
        /* <DEDUP_REMOVED lines=13> */
.L_x_215:
[----:B------:R-:W-:Y:S05]  /*a310*/  BSYNC B1 ;  /* 0x0000000000017941 */ /* 0x000fea0003800000 */
.L_x_214:
        /* <DEDUP_REMOVED lines=13> */
.L_x_217:
[----:B------:R-:W-:Y:S05]  /*a3f0*/  BSYNC B1 ;  /* 0x0000000000017941 */ /* 0x000fea0003800000 */
.L_x_216:
        /* <DEDUP_REMOVED lines=12> */
.L_x_219:
[----:B------:R-:W-:Y:S05]  /*a4c0*/  BSYNC B1 ;  /* 0x0000000000017941 */ /* 0x000fea0003800000 */
.L_x_218:
        /* <DEDUP_REMOVED lines=12> */
.L_x_221:
[----:B------:R-:W-:Y:S05]  /*a590*/  BSYNC B1 ;  /* 0x0000000000017941 */ /* 0x000fea0003800000 */
.L_x_220:
        /* <DEDUP_REMOVED lines=13> */
.L_x_223:
[----:B------:R-:W-:Y:S05]  /*a670*/  BSYNC B1 ;  /* 0x0000000000017941 */ /* 0x000fea0003800000 */
.L_x_222:
        /* <DEDUP_REMOVED lines=13> */
.L_x_225:
[----:B------:R-:W-:Y:S05]  /*a750*/  BSYNC B1 ;  /* 0x0000000000017941 */ /* 0x000fea0003800000 */
.L_x_224:
        /* <DEDUP_REMOVED lines=12> */
.L_x_227:
[----:B------:R-:W-:Y:S05]  /*a820*/  BSYNC B1 ;  /* 0x0000000000017941 */ /* 0x000fea0003800000 */
.L_x_226:
        /* <DEDUP_REMOVED lines=12> */
.L_x_229:
[----:B------:R-:W-:Y:S05]  /*a8f0*/  BSYNC B1 ;  /* 0x0000000000017941 */ /* 0x000fea0003800000 */
.L_x_228:
        /* <DEDUP_REMOVED lines=13> */
.L_x_231:
[----:B------:R-:W-:Y:S05]  /*a9d0*/  BSYNC B1 ;  /* 0x0000000000017941 */ /* 0x000fea0003800000 */
.L_x_230:
        /* <DEDUP_REMOVED lines=13> */
.L_x_233:
[----:B------:R-:W-:Y:S05]  /*aab0*/  BSYNC B1 ;  /* 0x0000000000017941 */ /* 0x000fea0003800000 */
.L_x_232:
        /* <DEDUP_REMOVED lines=12> */
.L_x_235:
[----:B------:R-:W-:Y:S05]  /*ab80*/  BSYNC B1 ;  /* 0x0000000000017941 */ /* 0x000fea0003800000 */
.L_x_234:
        /* <DEDUP_REMOVED lines=12> */
.L_x_237:
[----:B------:R-:W-:Y:S05]  /*ac50*/  BSYNC B1 ;  /* 0x0000000000017941 */ /* 0x000fea0003800000 */
.L_x_236:
        /* <DEDUP_REMOVED lines=13> */
.L_x_239:
[----:B------:R-:W-:Y:S05]  /*ad30*/  BSYNC B1 ;  /* 0x0000000000017941 */ /* 0x000fea0003800000 */
.L_x_238:
        /* <DEDUP_REMOVED lines=13> */
.L_x_241:
[----:B------:R-:W-:Y:S05]  /*ae10*/  BSYNC B1 ;  /* 0x0000000000017941 */ /* 0x000fea0003800000 */
.L_x_240:
        /* <DEDUP_REMOVED lines=12> */
.L_x_243:
[----:B------:R-:W-:Y:S05]  /*aee0*/  BSYNC B1 ;  /* 0x0000000000017941 */ /* 0x000fea0003800000 */
.L_x_242:
        /* <DEDUP_REMOVED lines=12> */
.L_x_245:
[----:B------:R-:W-:Y:S05]  /*afb0*/  BSYNC B1 ;  /* 0x0000000000017941 */ /* 0x000fea0003800000 */
.L_x_244:
        /* <DEDUP_REMOVED lines=13> */
.L_x_247:
[----:B------:R-:W-:Y:S05]  /*b090*/  BSYNC B1 ;  /* 0x0000000000017941 */ /* 0x000fea0003800000 */
.L_x_246:
        /* <DEDUP_REMOVED lines=13> */
.L_x_249:
[----:B------:R-:W-:Y:S05]  /*b170*/  BSYNC B1 ;  /* 0x0000000000017941 */ /* 0x000fea0003800000 */
.L_x_248:
[----:B-----5:R-:W-:Y:S01]  /*b180*/  LOP3.LUT R2, R2, 0xff, RZ, 0xc0, !PT ;  /* 0x000000ff02027812 */ /* 0x020fe200078ec0ff */
[----:B------:R-:W-:Y:S01]  /*b190*/  BSSY B1, `(.L_x_250) ;  /* 0x000000b000017945 */ /* 0x000fe20003800000 */
[----:B------:R-:W-:Y:S02]  /*b1a0*/  ISETP.LT.OR P0, PT, R34, 0x9, !P0 ;  /* 0x000000092200780c */ /* 0x000fe40004701670 */
[----:B------:R-:W-:-:S05]  /*b1b0*/  F2FP.F16.E4M3.UNPACK_B R2, R2 ;  /* 0x00000002ff02723e */ /* 0x000fca00020006ff */
[----:B------:R-:W-:-:S05]  /*b1c0*/  HADD2.F32 R2, -RZ, R2.H0_H0 ;  /* 0x20000002ff027230 */ /* 0x000fca0000004100 */
[----:B0-----:R-:W-:-:S04]  /*b1d0*/  FMUL R3, R2, UR19 ;  /* 0x0000001302037c20 */ /* 0x001fc80008400000 */
[----:B------:R-:W-:Y:S01]  /*b1e0*/  FFMA R3, R0, UR24, R3 ;  /* 0x0000001800037c23 */ /* 0x000fe20008000003 */
[----:B------:R-:W-:-:S04]  /*b1f0*/  PRMT R0, RZ, 0x7610, R0 ;  /* 0x00007610ff007816 */ /* 0x000fc80000000000 */
[----:B------:R-:W-:-:S05]  /*b200*/  F2FP.SATFINITE.E4M3.F32.PACK_AB_MERGE_C R3, RZ, R3, RZ ;  /* 0x00000003ff03723e */ /* 0x000fca00048070ff */
[----:B------:R0:W-:Y:S01]  /*b210*/  @!P4 STG.E.U8 desc[UR32][R24.64+0xd1], R3 ;  /* 0x0000d1031800c986 */ /* 0x0001e2000c101120 */
[----:B------:R-:W-:Y:S05]  /*b220*/  @P0 BRA `(.L_x_251) ;  /* 0x0000000000040947 */ /* 0x000fea0003800000 */
[----:B------:R0:W5:Y:S02]  /*b230*/  LDG.E.U8 R0, desc[UR32][R30.64+0xd0] ;  /* 0x0000d0201e007981 */ /* 0x000164000c1e1100 */
.L_x_251:
[----:B------:R-:W-:Y:S05]  /*b240*/  BSYNC B1 ;  /* 0x0000000000017941 */ /* 0x000fea0003800000 */
.L_x_250:
[----:B------:R-:W2:Y:S01]  /*b250*/  LDL.LU R2, [R1] ;  /* 0x0000000001027983 */ /* 0x000ea20000300800 */
[----:B-----5:R-:W-:Y:S01]  /*b260*/  LOP3.LUT R0, R0, 0xff, RZ, 0xc0, !PT ;  /* 0x000000ff00007812 */ /* 0x020fe200078ec0ff */
[----:B------:R-:W-:Y:S01]  /*b270*/  BSSY B1, `(.L_x_252) ;  /* 0x000000b000017945 */ /* 0x000fe20003800000 */
[----:B------:R-:W-:Y:S02]  /*b280*/  ISETP.LT.OR P1, PT, R34, 0x9, !P1 ;  /* 0x000000092200780c */ /* 0x000fe40004f21670 */
[----:B------:R-:W-:-:S05]  /*b290*/  F2FP.F16.E4M3.UNPACK_B R0, R0 ;  /* 0x00000000ff00723e */ /* 0x000fca00020006ff */
[----:B------:R-:W-:-:S05]  /*b2a0*/  HADD2.F32 R0, -RZ, R0.H0_H0 ;  /* 0x20000000ff007230 */ /* 0x000fca0000004100 */
[----:B------:R-:W-:-:S04]  /*b2b0*/  FMUL R0, R0, UR19 ;  /* 0x0000001300007c20 */ /* 0x000fc80008400000 */
[----:B--2---:R-:W-:-:S05]  /*b2c0*/  FFMA R0, R2, UR24, R0 ;  /* 0x0000001802007c23 */ /* 0x004fca0008000000 */
[----:B0-----:R-:W-:Y:S02]  /*b2d0*/  F2FP.SATFINITE.E4M3.F32.PACK_AB_MERGE_C R3, RZ, R0, RZ ;  /* 0x00000000ff03723e */ /* 0x001fe400048070ff */
[----:B------:R-:W-:-:S03]  /*b2e0*/  PRMT R0, RZ, 0x7610, R0 ;  /* 0x00007610ff007816 */ /* 0x000fc60000000000 */
[----:B------:R0:W-:Y:S01]  /*b2f0*/  @!P0 STG.E.U8 desc[UR32][R26.64+0xd0], R3 ;  /* 0x0000d0031a008986 */ /* 0x0001e2000c101120 */
[----:B------:R-:W-:Y:S05]  /*b300*/  @P1 BRA `(.L_x_253) ;  /* 0x0000000000041947 */ /* 0x000fea0003800000 */
[----:B------:R2:W5:Y:S02]  /*b310*/  LDG.E.U8 R0, desc[UR32][R30.64+0xd1] ;  /* 0x0000d1201e007981 */ /* 0x000564000c1e1100 */
.L_x_253:
[----:B------:R-:W-:Y:S05]  /*b320*/  BSYNC B1 ;  /* 0x0000000000017941 */ /* 0x000fea0003800000 */
.L_x_252:
[----:B------:R-:W3:Y:S01]  /*b330*/  LDL.LU R2, [R1+0x4] ;  /* 0x0000040001027983 */ /* 0x000ee20000300800 */
[----:B-----5:R-:W-:Y:S01]  /*b340*/  LOP3.LUT R0, R0, 0xff, RZ, 0xc0, !PT ;  /* 0x000000ff00007812 */ /* 0x020fe200078ec0ff */
[----:B------:R-:W-:Y:S01]  /*b350*/  BSSY B1, `(.L_x_254) ;  /* 0x000000c000017945 */ /* 0x000fe20003800000 */
[----:B------:R-:W-:Y:S02]  /*b360*/  ISETP.GE.AND P0, PT, R35, 0xd9, PT ;  /* 0x000000d92300780c */ /* 0x000fe40003f06270 */
[----:B------:R-:W-:Y:S02]  /*b370*/  F2FP.F16.E4M3.UNPACK_B R0, R0 ;  /* 0x00000000ff00723e */ /* 0x000fe400020006ff */
[----:B------:R-:W-:-:S03]  /*b380*/  ISETP.LT.OR P2, PT, R34, 0x1, !P0 ;  /* 0x000000012200780c */ /* 0x000fc60004741670 */
[----:B------:R-:W-:-:S05]  /*b390*/  HADD2.F32 R0, -RZ, R0.H0_H0 ;  /* 0x20000000ff007230 */ /* 0x000fca0000004100 */
[----:B------:R-:W-:-:S04]  /*b3a0*/  FMUL R0, R0, UR19 ;  /* 0x0000001300007c20 */ /* 0x000fc80008400000 */
[----:B---3--:R-:W-:-:S05]  /*b3b0*/  FFMA R0, R2, UR24, R0 ;  /* 0x0000001802007c23 */ /* 0x008fca0008000000 */
[----:B0-----:R-:W-:Y:S02]  /*b3c0*/  F2FP.SATFINITE.E4M3.F32.PACK_AB_MERGE_C R3, RZ, R0, RZ ;  /* 0x00000000ff03723e */ /* 0x001fe400048070ff */
[----:B------:R-:W-:-:S03]  /*b3d0*/  PRMT R0, RZ, 0x7610, R0 ;  /* 0x00007610ff007816 */ /* 0x000fc60000000000 */
[----:B------:R0:W-:Y:S01]  /*b3e0*/  @!P1 STG.E.U8 desc[UR32][R26.64+0xd1], R3 ;  /* 0x0000d1031a009986 */ /* 0x0001e2000c101120 */
[----:B------:R-:W-:Y:S05]  /*b3f0*/  @P2 BRA `(.L_x_255) ;  /* 0x0000000000042947 */ /* 0x000fea0003800000 */
[----:B------:R3:W5:Y:S02]  /*b400*/  LDG.E.U8 R0, desc[UR32][R28.64+0xd8] ;  /* 0x0000d8201c007981 */ /* 0x000764000c1e1100 */
.L_x_255:
[----:B------:R-:W-:Y:S05]  /*b410*/  BSYNC B1 ;  /* 0x0000000000017941 */ /* 0x000fea0003800000 */
.L_x_254:
[----:B------:R-:W2:Y:S01]  /*b420*/  LDL.LU R2, [R1+0x8] ;  /* 0x0000080001027983 */ /* 0x000ea20000300800 */
[----:B-----5:R-:W-:Y:S01]  /*b430*/  LOP3.LUT R0, R0, 0xff, RZ, 0xc0, !PT ;  /* 0x000000ff00007812 */ /* 0x020fe200078ec0ff */
[----:B------:R-:W-:Y:S01]  /*b440*/  BSSY B1, `(.L_x_256) ;  /* 0x000000c000017945 */ /* 0x000fe20003800000 */
[----:B------:R-:W-:Y:S02]  /*b450*/  ISETP.GE.AND P1, PT, R35, 0xda, PT ;  /* 0x000000da2300780c */ /* 0x000fe40003f26270 */
[----:B------:R-:W-:Y:S02]  /*b460*/  F2FP.F16.E4M3.UNPACK_B R0, R0 ;  /* 0x00000000ff00723e */ /* 0x000fe400020006ff */
[----:B------:R-:W-:-:S03]  /*b470*/  ISETP.LT.OR P4, PT, R34, 0x1, !P1 ;  /* 0x000000012200780c */ /* 0x000fc60004f81670 */
        /* <DEDUP_REMOVED lines=8> */
.L_x_257:
[----:B------:R-:W-:Y:S05]  /*b500*/  BSYNC B1 ;  /* 0x0000000000017941 */ /* 0x000fea0003800000 */
.L_x_256:
[----:B------:R-:W3:Y:S01]  /*b510*/  LDL.LU R2, [R1+0xc] ;  /* 0x00000c0001027983 */ /* 0x000ee20000300800 */
[----:B-----5:R-:W-:Y:S01]  /*b520*/  LOP3.LUT R0, R0, 0xff, RZ, 0xc0, !PT ;  /* 0x000000ff00007812 */ /* 0x020fe200078ec0ff */
[----:B------:R-:W-:Y:S01]  /*b530*/  BSSY B1, `(.L_x_258) ;  /* 0x000000b000017945 */ /* 0x000fe20003800000 */
[----:B------:R-:W-:Y:S02]  /*b540*/  ISETP.LT.OR P0, PT, R34, 0x9, !P0 ;  /* 0x000000092200780c */ /* 0x000fe40004701670 */
[----:B------:R-:W-:-:S05]  /*b550*/  F2FP.F16.E4M3.UNPACK_B R0, R0 ;  /* 0x00000000ff00723e */ /* 0x000fca00020006ff */
        /* <DEDUP_REMOVED lines=8> */
.L_x_259:
[----:B------:R-:W-:Y:S05]  /*b5e0*/  BSYNC B1 ;  /* 0x0000000000017941 */ /* 0x000fea0003800000 */
.L_x_258:
[----:B------:R-:W2:Y:S01]  /*b5f0*/  LDL.LU R2, [R1+0x10] ;  /* 0x0000100001027983 */ /* 0x000ea20000300800 */
        /* <DEDUP_REMOVED lines=12> */
.L_x_261:
[----:B------:R-:W-:Y:S05]  /*b6c0*/  BSYNC B1 ;  /* 0x0000000000017941 */ /* 0x000fea0003800000 */
.L_x_260:
        /* <DEDUP_REMOVED lines=14> */
.L_x_263:
[----:B------:R-:W-:Y:S05]  /*b7b0*/  BSYNC B1 ;  /* 0x0000000000017941 */ /* 0x000fea0003800000 */
.L_x_262:
        /* <DEDUP_REMOVED lines=14> */
.L_x_265:
[----:B------:R-:W-:Y:S05]  /*b8a0*/  BSYNC B1 ;  /* 0x0000000000017941 */ /* 0x000fea0003800000 */
.L_x_264:
        /* <DEDUP_REMOVED lines=13> */
.L_x_267:
[----:B------:R-:W-:Y:S05]  /*b980*/  BSYNC B1 ;  /* 0x0000000000017941 */ /* 0x000fea0003800000 */
.L_x_266:
        /* <DEDUP_REMOVED lines=13> */
.L_x_269:
[----:B------:R-:W-:Y:S05]  /*ba60*/  BSYNC B1 ;  /* 0x0000000000017941 */ /* 0x000fea0003800000 */
.L_x_268:
        /* <DEDUP_REMOVED lines=14> */
.L_x_271:
[----:B------:R-:W-:Y:S05]  /*bb50*/  BSYNC B1 ;  /* 0x0000000000017941 */ /* 0x000fea0003800000 */
.L_x_270:
        /* <DEDUP_REMOVED lines=14> */
.L_x_273:
[----:B------:R-:W-:Y:S05]  /*bc40*/  BSYNC B1 ;  /* 0x0000000000017941 */ /* 0x000fea0003800000 */
.L_x_272:
        /* <DEDUP_REMOVED lines=13> */
.L_x_275:
[----:B------:R-:W-:Y:S05]  /*bd20*/  BSYNC B1 ;  /* 0x0000000000017941 */ /* 0x000fea0003800000 */
.L_x_274:
        /* <DEDUP_REMOVED lines=13> */
.L_x_277:
[----:B------:R-:W-:Y:S05]  /*be00*/  BSYNC B1 ;  /* 0x0000000000017941 */ /* 0x000fea0003800000 */
.L_x_276:
[----:B------:R-:W-:Y:S05]  /*be10*/  @P1 BRA `(.L_x_278) ;  /* 0x0000002000cc1947 */ /* 0x000fea0003800000 */
[----:B------:R-:W2:Y:S01]  /*be20*/  LDL.LU R2, [R1+0x34] ;  /* 0x0000340001027983 */ /* 0x000ea20000300800 */
[----:B-----5:R-:W-:-:S04]  /*be30*/  LOP3.LUT R0, R0, 0xff, RZ, 0xc0, !PT ;  /* 0x000000ff00007812 */ /* 0x020fc800078ec0ff */
[----:B------:R-:W-:-:S05]  /*be40*/  F2FP.F16.E4M3.UNPACK_B R0, R0 ;  /* 0x00000000ff00723e */ /* 0x000fca00020006ff */
[----:B------:R-:W-:-:S05]  /*be50*/  HADD2.F32 R0, -RZ, R0.H0_H0 ;  /* 0x20000000ff007230 */ /* 0x000fca0000004100 */
[----:B------:R-:W-:-:S04]  /*be60*/  FMUL R0, R0, UR19 ;  /* 0x0000001300007c20 */ /* 0x000fc80008400000 */
[----:B--2---:R-:W-:-:S05]  /*be70*/  FFMA R0, R2, UR24, R0 ;  /* 0x0000001802007c23 */ /* 0x004fca0008000000 */
[----:B0-----:R-:W-:-:S05]  /*be80*/  F2FP.SATFINITE.E4M3.F32.PACK_AB_MERGE_C R3, RZ, R0, RZ ;  /* 0x00000000ff03723e */ /* 0x001fca00048070ff */
[----:B------:R0:W-:Y:S01]  /*be90*/  STG.E.U8 desc[UR32][R26.64+0xe9], R3 ;  /* 0x0000e9031a007986 */ /* 0x0001e2000c101120 */
[----:B------:R-:W-:Y:S05]  /*bea0*/  BRA `(.L_x_278) ;  /* 0x0000002000a87947 */ /* 0x000fea0003800000 */
.L_x_37:
[C---:B------:R-:W-:Y:S01]  /*beb0*/  ISETP.GE.AND P0, PT, R35.reuse, 0x2, PT ;  /* 0x000000022300780c */ /* 0x040fe20003f06270 */
[----:B------:R-:W2:Y:S01]  /*bec0*/  LDL.LU R227, [R1+0x14] ;  /* 0x0000140001e37983 */ /* 0x000ea20000300800 */
[----:B------:R-:W-:Y:S01]  /*bed0*/  ISETP.GE.AND P1, PT, R35, 0x1, PT ;  /* 0x000000012300780c */ /* 0x000fe20003f26270 */
[----:B------:R-:W-:Y:S01]  /*bee0*/  FMUL R225, R225, UR24 ;  /* 0x00000018e1e17c20 */ /* 0x000fe20008400000 */
[----:B------:R-:W-:Y:S01]  /*bef0*/  ISETP.LT.OR P4, PT, R34, 0x1, !P0 ;  /* 0x000000012200780c */ /* 0x000fe20004781670 */
[----:B------:R-:W-:Y:S01]  /*bf00*/  FMUL R226, R226, UR24 ;  /* 0x00000018e2e27c20 */ /* 0x000fe20008400000 */
[----:B------:R-:W-:Y:S02]  /*bf10*/  ISETP.LT.OR P2, PT, R34, 0x1, !P1 ;  /* 0x000000012200780c */ /* 0x000fe40004f41670 */
[----:B------:R-:W-:Y:S02]  /*bf20*/  F2FP.SATFINITE.E4M3.F32.PACK_AB_MERGE_C R225, RZ, R225, RZ ;  /* 0x000000e1ffe1723e */ /* 0x000fe400048070ff */
[----:B------:R-:W-:-:S02]  /*bf30*/  F2FP.SATFINITE.E4M3.F32.PACK_AB_MERGE_C R29, RZ, R226, RZ ;  /* 0x000000e2ff1d723e */ /* 0x000fc400048070ff */
[C---:B------:R-:W-:Y:S01]  /*bf40*/  ISETP.LT.OR P0, PT, R34.reuse, 0x9, !P0 ;  /* 0x000000092200780c */ /* 0x040fe20004701670 */
[----:B------:R-:W-:Y:S01]  /*bf50*/  FMUL R223, R223, UR24 ;  /* 0x00000018dfdf7c20 */ /* 0x000fe20008400000 */
[----:B------:R-:W-:Y:S01]  /*bf60*/  ISETP.LT.OR P1, PT, R34, 0x9, !P1 ;  /* 0x000000092200780c */ /* 0x000fe20004f21670 */
[----:B------:R-:W-:Y:S01]  /*bf70*/  FMUL R224, R224, UR24 ;  /* 0x00000018e0e07c20 */ /* 0x000fe20008400000 */
[----:B------:R-:W-:Y:S01]  /*bf80*/  FMUL R222, R222, UR24 ;  /* 0x00000018dede7c20 */ /* 0x000fe20008400000 */
[----:B------:R-:W-:Y:S01]  /*bf90*/  @!P4 STG.E.U8 desc[UR32][R24.64+0x1], R225 ;  /* 0x000001e11800c986 */ /* 0x000fe2000c101120 */
[----:B------:R-:W-:-:S03]  /*bfa0*/  ISETP.GE.AND P4, PT, R35, 0x9, PT ;  /* 0x000000092300780c */ /* 0x000fc60003f86270 */
[----:B------:R0:W-:Y:S01]  /*bfb0*/  @!P2 STG.E.U8 desc[UR32][R24.64], R29 ;  /* 0x0000001d1800a986 */ /* 0x0001e2000c101120 */
[----:B------:R-:W-:Y:S02]  /*bfc0*/  ISETP.GE.AND P2, PT, R35, 0xa, PT ;  /* 0x0000000a2300780c */ /* 0x000fe40003f46270 */
[C---:B------:R-:W-:Y:S01]  /*bfd0*/  ISETP.LT.OR P5, PT, R34.reuse, 0x1, !P4 ;  /* 0x000000012200780c */ /* 0x040fe200067a1670 */
[----:B------:R-:W-:Y:S01]  /*bfe0*/  FMUL R221, R221, UR24 ;  /* 0x00000018dddd7c20 */ /* 0x000fe20008400000 */
[----:B------:R-:W-:Y:S01]  /*bff0*/  ISETP.LT.OR P6, PT, R34, 0x1, !P2 ;  /* 0x000000012200780c */ /* 0x000fe200057c1670 */
[----:B------:R-:W-:Y:S01]  /*c000*/  FMUL R220, R220, UR24 ;  /* 0x00000018dcdc7c20 */ /* 0x000fe20008400000 */
[----:B------:R-:W-:Y:S01]  /*c010*/  F2FP.SATFINITE.E4M3.F32.PACK_AB_MERGE_C R223, RZ, R223, RZ ;  /* 0x000000dfffdf723e */ /* 0x000fe200048070ff */
[----:B------:R-:W-:Y:S01]  /*c020*/  FMUL R219, R219, UR24 ;  /* 0x00000018dbdb7c20 */ /* 0x000fe20008400000 */
[----:B------:R-:W-:Y:S01]  /*c030*/  F2FP.SATFINITE.E4M3.F32.PACK_AB_MERGE_C R31, RZ, R222, RZ ;  /* 0x000000deff1f723e */ /* 0x000fe200048070ff */
[----:B------:R-:W-:Y:S01]  /*c040*/  FMUL R218, R218, UR24 ;  /* 0x00000018dada7c20 */ /* 0x000fe20008400000 */
[----:B------:R-:W-:Y:S01]  /*c050*/  FMUL R217, R217, UR24 ;  /* 0x00000018d9d97c20 */ /* 0x000fe20008400000 */
[----:B0-----:R-:W-:Y:S01]  /*c060*/  F2FP.SATFINITE.E4M3.F32.PACK_AB_MERGE_C R29, RZ, R224, RZ ;  /* 0x000000e0ff1d723e */ /* 0x001fe200048070ff */
[----:B------:R-:W-:Y:S01]  /*c070*/  @!P0 STG.E.U8 desc[UR32][R26.64+0x1], R223 ;  /* 0x000001df1a008986 */ /* 0x000fe2000c101120 */
[----:B------:R-:W-:-:S02]  /*c080*/  ISETP.GE.AND P0, PT, R35, 0x11, PT ;  /* 0x000000112300780c */ /* 0x000fc40003f06270 */
[C---:B------:R-:W-:Y:S01]  /*c090*/  ISETP.LT.OR P4, PT, R34.reuse, 0x9, !P4 ;  /* 0x000000092200780c */ /* 0x040fe20006781670 */
[----:B------:R0:W-:Y:S01]  /*c0a0*/  @!P1 STG.E.U8 desc[UR32][R26.64], R29 ;  /* 0x0000001d1a009986 */ /* 0x0001e2000c101120 */
[----:B------:R-:W-:Y:S02]  /*c0b0*/  F2FP.SATFINITE.E4M3.F32.PACK_AB_MERGE_C R221, RZ, R221, RZ ;  /* 0x000000ddffdd723e */ /* 0x000fe400048070ff */
[C---:B------:R-:W-:Y:S01]  /*c0c0*/  ISETP.LT.OR P2, PT, R34.reuse, 0x9, !P2 ;  /* 0x000000092200780c */ /* 0x040fe20005741670 */
[----:B------:R3:W-:Y:S01]  /*c0d0*/  @!P5 STG.E.U8 desc[UR32][R24.64+0x8], R31 ;  /* 0x0000081f1800d986 */ /* 0x0007e2000c101120 */
[----:B------:R-:W-:Y:S02]  /*c0e0*/  ISETP.GE.AND P1, PT, R35, 0x12, PT ;  /* 0x000000122300780c */ /* 0x000fe40003f26270 */
[C---:B------:R-:W-:Y:S01]  /*c0f0*/  ISETP.LT.OR P5, PT, R34.reuse, 0x1, !P0 ;  /* 0x000000012200780c */ /* 0x040fe200047a1670 */
[----:B------:R-:W-:Y:S01]  /*c100*/  @!P6 STG.E.U8 desc[UR32][R24.64+0x9], R221 ;  /* 0x000009dd1800e986 */ /* 0x000fe2000c101120 */
[----:B------:R-:W-:-:S02]  /*c110*/  ISETP.LT.OR P6, PT, R34, 0x1, !P1 ;  /* 0x000000012200780c */ /* 0x000fc40004fc1670 */
[----:B0-----:R-:W-:Y:S01]  /*c120*/  F2FP.SATFINITE.E4M3.F32.PACK_AB_MERGE_C R29, RZ, R220, RZ ;  /* 0x000000dcff1d723e */ /* 0x001fe200048070ff */
[----:B------:R-:W-:Y:S01]  /*c130*/  FMUL R216, R216, UR24 ;  /* 0x00000018d8d87c20 */ /* 0x000fe20008400000 */
[----:B------:R-:W-:Y:S01]  /*c140*/  F2FP.SATFINITE.E4M3.F32.PACK_AB_MERGE_C R219, RZ, R219, RZ ;  /* 0x000000dbffdb723e */ /* 0x000fe200048070ff */
[----:B------:R-:W-:Y:S01]  /*c150*/  FMUL R215, R215, UR24 ;  /* 0x00000018d7d77c20 */ /* 0x000fe20008400000 */
[----:B---3--:R-:W-:Y:S01]  /*c160*/  F2FP.SATFINITE.E4M3.F32.PACK_AB_MERGE_C R31, RZ, R218, RZ ;  /* 0x000000daff1f723e */ /* 0x008fe200048070ff */
[----:B------:R0:W-:Y:S01]  /*c170*/  @!P4 STG.E.U8 desc[UR32][R26.64+0x8], R29 ;  /* 0x0000081d1a00c986 */ /* 0x0001e2000c101120 */
[----:B------:R-:W-:Y:S02]  /*c180*/  ISETP.GE.AND P4, PT, R35, 0x19, PT ;  /* 0x000000192300780c */ /* 0x000fe40003f86270 */
[----:B------:R-:W-:Y:S01]  /*c190*/  ISETP.LT.OR P0, PT, R34, 0x9, !P0 ;  /* 0x000000092200780c */ /* 0x000fe20004701670 */
[----:B------:R-:W-:Y:S01]  /*c1a0*/  @!P2 STG.E.U8 desc[UR32][R26.64+0x9], R219 ;  /* 0x000009db1a00a986 */ /* 0x000fe2000c101120 */
[----:B------:R-:W-:-:S02]  /*c1b0*/  F2FP.SATFINITE.E4M3.F32.PACK_AB_MERGE_C R217, RZ, R217, RZ ;  /* 0x000000d9ffd9723e */ /* 0x000fc400048070ff */
[C---:B------:R-:W-:Y:S01]  /*c1c0*/  ISETP.LT.OR P1, PT, R34.reuse, 0x9, !P1 ;  /* 0x000000092200780c */ /* 0x040fe20004f21670 */
[----:B------:R3:W-:Y:S01]  /*c1d0*/  @!P5 STG.E.U8 desc[UR32][R24.64+0x10], R31 ;  /* 0x0000101f1800d986 */ /* 0x0007e2000c101120 */
[----:B------:R-:W-:Y:S02]  /*c1e0*/  ISETP.GE.AND P2, PT, R35, 0x1a, PT ;  /* 0x0000001a2300780c */ /* 0x000fe40003f46270 */
[----:B------:R-:W-:Y:S01]  /*c1f0*/  ISETP.LT.OR P5, PT, R34, 0x1, !P4 ;  /* 0x000000012200780c */ /* 0x000fe200067a1670 */
[----:B------:R-:W-:Y:S01]  /*c200*/  @!P6 STG.E.U8 desc[UR32][R24.64+0x11], R217 ;  /* 0x000011d91800e986 */ /* 0x000fe2000c101120 */
[----:B------:R-:W-:Y:S01]  /*c210*/  FMUL R214, R214, UR24 ;  /* 0x00000018d6d67c20 */ /* 0x000fe20008400000 */
[----:B------:R-:W-:Y:S02]  /*c220*/  ISETP.LT.OR P6, PT, R34, 0x1, !P2 ;  /* 0x000000012200780c */ /* 0x000fe400057c1670 */
[----:B0-----:R-:W-:Y:S01]  /*c230*/  F2FP.SATFINITE.E4M3.F32.PACK_AB_MERGE_C R29, RZ, R216, RZ ;  /* 0x000000d8ff1d723e */ /* 0x001fe200048070ff */
[----:B------:R-:W-:Y:S01]  /*c240*/  FMUL R213, R213, UR24 ;  /* 0x00000018d5d57c20 */ /* 0x000fe20008400000 */
[----:B------:R-:W-:Y:S01]  /*c250*/  F2FP.SATFINITE.E4M3.F32.PACK_AB_MERGE_C R215, RZ, R215, RZ ;  /* 0x000000d7ffd7723e */ /* 0x000fe200048070ff */
[----:B------:R-:W-:Y:S01]  /*c260*/  FMUL R212, R212, UR24 ;  /* 0x00000018d4d47c20 */ /* 0x000fe20008400000 */
[----:B---3--:R-:W-:Y:S01]  /*c270*/  F2FP.SATFINITE.E4M3.F32.PACK_AB_MERGE_C R31, RZ, R214, RZ ;  /* 0x000000d6ff1f723e */ /* 0x008fe200048070ff */
[----:B------:R0:W-:Y:S01]  /*c280*/  @!P0 STG.E.U8 desc[UR32][R26.64+0x10], R29 ;  /* 0x0000101d1a008986 */ /* 0x0001e2000c101120 */
[----:B------:R-:W-:-:S02]  /*c290*/  ISETP.GE.AND P0, PT, R35, 0x21, PT ;  /* 0x000000212300780c */ /* 0x000fc40003f06270 */
[C---:B------:R-:W-:Y:S01]  /*c2a0*/  ISETP.LT.OR P4, PT, R34.reuse, 0x9, !P4 ;  /* 0x000000092200780c */ /* 0x040fe20006781670 */
[----:B------:R-:W-:Y:S01]  /*c2b0*/  @!P1 STG.E.U8 desc[UR32][R26.64+0x11], R215 ;  /* 0x000011d71a009986 */ /* 0x000fe2000c101120 */
[----:B------:R-:W-:Y:S02]  /*c2c0*/  F2FP.SATFINITE.E4M3.F32.PACK_AB_MERGE_C R213, RZ, R213, RZ ;  /* 0x000000d5ffd5723e */ /* 0x000fe400048070ff */
[C---:B------:R-:W-:Y:S01]  /*c2d0*/  ISETP.LT.OR P2, PT, R34.reuse, 0x9, !P2 ;  /* 0x000000092200780c */ /* 0x040fe20005741670 */
[----:B------:R3:W-:Y:S01]  /*c2e0*/  @!P5 STG.E.U8 desc[UR32][R24.64+0x18], R31 ;  /* 0x0000181f1800d986 */ /* 0x0007e2000c101120 */
[----:B------:R-:W-:Y:S02]  /*c2f0*/  ISETP.GE.AND P1, PT, R35, 0x22, PT ;  /* 0x000000222300780c */ /* 0x000fe40003f26270 */
[----:B------:R-:W-:Y:S01]  /*c300*/  ISETP.LT.OR P5, PT, R34, 0x1, !P0 ;  /* 0x000000012200780c */ /* 0x000fe200047a1670 */
[----:B------:R-:W-:Y:S01]  /*c310*/  FMUL R211, R211, UR24 ;  /* 0x00000018d3d37c20 */ /* 0x000fe20008400000 */
[----:B------:R-:W-:Y:S01]  /*c320*/  @!P6 STG.E.U8 desc[UR32][R24.64+0x19], R213 ;  /* 0x000019d51800e986 */ /* 0x000fe2000c101120 */
[----:B------:R-:W-:Y:S01]  /*c330*/  FMUL R210, R210, UR24 ;  /* 0x00000018d2d27c20 */ /* 0x000fe20008400000 */
        /* <DEDUP_REMOVED lines=15> */
[----:B------:R-:W-:Y:S01]  /*c430*/  FMUL R207, R207, UR24 ;  /* 0x00000018cfcf7c20 */ /* 0x000fe20008400000 */
[----:B------:R-:W-:Y:S01]  /*c440*/  @!P6 STG.E.U8 desc[UR32][R24.64+0x21], R209 ;  /* 0x000021d11800e986 */ /* 0x000fe2000c101120 */
[----:B------:R-:W-:Y:S01]  /*c450*/  FMUL R206, R206, UR24 ;  /* 0x00000018cece7c20 */ /* 0x000fe20008400000 */
[----:B------:R-:W-:Y:S02]  /*c460*/  ISETP.LT.OR P6, PT, R34, 0x1, !P2 ;  /* 0x000000012200780c */ /* 0x000fe400057c1670 */
[----:B0-----:R-:W-:Y:S01]  /*c470*/  F2FP.SATFINITE.E4M3.F32.PACK_AB_MERGE_C R29, RZ, R208, RZ ;  /* 0x000000d0ff1d723e */ /* 0x001fe200048070ff */
[----:B------:R-:W4:Y:S01]  /*c480*/  LDL.LU R226, [R1+0x10] ;  /* 0x0000100001e27983 */ /* 0x000f220000300800 */
[----:B------:R-:W-:Y:S01]  /*c490*/  FMUL R205, R205, UR24 ;  /* 0x00000018cdcd7c20 */ /* 0x000fe20008400000 */
[----:B------:R-:W-:-:S02]  /*c4a0*/  F2FP.SATFINITE.E4M3.F32.PACK_AB_MERGE_C R207, RZ, R207, RZ ;  /* 0x000000cfffcf723e */ /* 0x000fc400048070ff */
[----:B------:R-:W2:Y:S01]  /*c4b0*/  LDL.LU R225, [R1+0xc] ;  /* 0x00000c0001e17983 */ /* 0x000ea20000300800 */
[----:B---3--:R-:W-:-:S03]  /*c4c0*/  F2FP.SATFINITE.E4M3.F32.PACK_AB_MERGE_C R31, RZ, R206, RZ ;  /* 0x000000ceff1f723e */ /* 0x008fc600048070ff */
[----:B------:R-:W3:Y:S01]  /*c4d0*/  LDL.LU R224, [R1+0x8] ;  /* 0x0000080001e07983 */ /* 0x000ee20000300800 */
[----:B------:R-:W-:-:S03]  /*c4e0*/  ISETP.LT.OR P4, PT, R34, 0x9, !P4 ;  /* 0x000000092200780c */ /* 0x000fc60006781670 */
[----:B------:R-:W4:Y:S01]  /*c4f0*/  LDL.LU R222, [R1+0x4] ;  /* 0x0000040001de7983 */ /* 0x000f220000300800 */
[----:B------:R-:W-:-:S03]  /*c500*/  F2FP.SATFINITE.E4M3.F32.PACK_AB_MERGE_C R205, RZ, R205, RZ ;  /* 0x000000cdffcd723e */ /* 0x000fc600048070ff */
[----:B------:R0:W-:Y:S01]  /*c510*/  @!P0 STG.E.U8 desc[UR32][R26.64+0x20], R29 ;  /* 0x0000201d1a008986 */ /* 0x0001e2000c101120 */
[C---:B------:R-:W-:Y:S01]  /*c520*/  ISETP.GE.AND P0, PT, R35.reuse, 0x31, PT ;  /* 0x000000312300780c */ /* 0x040fe20003f06270 */
[----:B------:R-:W-:Y:S01]  /*c530*/  FMUL R204, R204, UR24 ;  /* 0x00000018cccc7c20 */ /* 0x000fe20008400000 */
[----:B------:R-:W-:Y:S01]  /*c540*/  ISETP.LT.OR P2, PT, R34, 0x9, !P2 ;  /* 0x000000092200780c */ /* 0x000fe20005741670 */
[----:B------:R-:W-:Y:S01]  /*c550*/  @!P1 STG.E.U8 desc[UR32][R26.64+0x21], R207 ;  /* 0x000021cf1a009986 */ /* 0x000fe2000c101120 */
[----:B------:R-:W-:-:S03]  /*c560*/  ISETP.GE.AND P1, PT, R35, 0x32, PT ;  /* 0x000000322300780c */ /* 0x000fc60003f26270 */
[----:B------:R1:W-:Y:S01]  /*c570*/  @!P5 STG.E.U8 desc[UR32][R24.64+0x28], R31 ;  /* 0x0000281f1800d986 */ /* 0x0003e2000c101120 */
[----:B------:R-:W-:Y:S01]  /*c580*/  ISETP.LT.OR P5, PT, R34, 0x1, !P0 ;  /* 0x000000012200780c */ /* 0x000fe200047a1670 */
[----:B------:R-:W-:Y:S02]  /*c590*/  FMUL R203, R203, UR24 ;  /* 0x00000018cbcb7c20 */ /* 0x000fe40008400000 */
[----:B------:R-:W2:Y:S01]  /*c5a0*/  LDL.LU R223, [R1] ;  /* 0x0000000001df7983 */ /* 0x000ea20000300800 */
[----:B------:R-:W-:Y:S01]  /*c5b0*/  FMUL R202, R202, UR24 ;  /* 0x00000018caca7c20 */ /* 0x000fe20008400000 */
[----:B0-----:R-:W-:Y:S01]  /*c5c0*/  F2FP.SATFINITE.E4M3.F32.PACK_AB_MERGE_C R29, RZ, R204, RZ ;  /* 0x000000ccff1d723e */ /* 0x001fe200048070ff */
[----:B------:R-:W-:Y:S01]  /*c5d0*/  FMUL R201, R201, UR24 ;  /* 0x00000018c9c97c20 */ /* 0x000fe20008400000 */
[----:B------:R-:W-:Y:S01]  /*c5e0*/  @!P6 STG.E.U8 desc[UR32][R24.64+0x29], R205 ;  /* 0x000029cd1800e986 */ /* 0x000fe2000c101120 */
[----:B------:R-:W-:Y:S01]  /*c5f0*/  ISETP.LT.OR P6, PT, R34, 0x1, !P1 ;  /* 0x000000012200780c */ /* 0x000fe20004fc1670 */
[----:B------:R-:W-:Y:S01]  /*c600*/  FMUL R200, R200, UR24 ;  /* 0x00000018c8c87c20 */ /* 0x000fe20008400000 */
[----:B------:R-:W-:Y:S01]  /*c610*/  F2FP.SATFINITE.E4M3.F32.PACK_AB_MERGE_C R203, RZ, R203, RZ ;  /* 0x000000cbffcb723e */ /* 0x000fe200048070ff */
[----:B------:R0:W-:Y:S01]  /*c620*/  @!P4 STG.E.U8 desc[UR32][R26.64+0x28], R29 ;  /* 0x0000281d1a00c986 */ /* 0x0001e2000c101120 */
[----:B-1----:R-:W-:Y:S01]  /*c630*/  F2FP.SATFINITE.E4M3.F32.PACK_AB_MERGE_C R31, RZ, R202, RZ ;  /* 0x000000caff1f723e */ /* 0x002fe200048070ff */
[----:B------:R-:W-:Y:S01]  /*c640*/  FMUL R199, R199, UR24 ;  /* 0x00000018c7c77c20 */ /* 0x000fe20008400000 */
[----:B------:R-:W-:Y:S01]  /*c650*/  ISETP.GE.AND P4, PT, R35, 0x39, PT ;  /* 0x000000392300780c */ /* 0x000fe20003f86270 */
[----:B------:R-:W-:Y:S01]  /*c660*/  @!P2 STG.E.U8 desc[UR32][R26.64+0x29], R203 ;  /* 0x000029cb1a00a986 */ /* 0x000fe2000c101120 */
[----:B------:R-:W-:Y:S01]  /*c670*/  ISETP.LT.OR P0, PT, R34, 0x9, !P0 ;  /* 0x000000092200780c */ /* 0x000fe20004701670 */
[----:B------:R-:W-:Y:S01]  /*c680*/  FMUL R198, R198, UR24 ;  /* 0x00000018c6c67c20 */ /* 0x000fe20008400000 */
[----:B------:R-:W-:Y:S01]  /*c690*/  F2FP.SATFINITE.E4M3.F32.PACK_AB_MERGE_C R201, RZ, R201, RZ ;  /* 0x000000c9ffc9723e */ /* 0x000fe200048070ff */
[----:B------:R1:W-:Y:S01]  /*c6a0*/  @!P5 STG.E.U8 desc[UR32][R24.64+0x30], R31 ;  /* 0x0000301f1800d986 */ /* 0x0003e2000c101120 */
[C---:B------:R-:W-:Y:S01]  /*c6b0*/  ISETP.LT.OR P1, PT, R34.reuse, 0x9, !P1 ;  /* 0x000000092200780c */ /* 0x040fe20004f21670 */
[----:B------:R-:W-:Y:S01]  /*c6c0*/  FMUL R197, R197, UR24 ;  /* 0x00000018c5c57c20 */ /* 0x000fe20008400000 */
[----:B------:R-:W-:Y:S01]  /*c6d0*/  ISETP.GE.AND P2, PT, R35, 0x3a, PT ;  /* 0x0000003a2300780c */ /* 0x000fe20003f46270 */
[----:B------:R-:W-:Y:S01]  /*c6e0*/  @!P6 STG.E.U8 desc[UR32][R24.64+0x31], R201 ;  /* 0x000031c91800e986 */ /* 0x000fe2000c101120 */
[----:B------:R-:W-:Y:S01]  /*c6f0*/  ISETP.LT.OR P5, PT, R34, 0x1, !P4 ;  /* 0x000000012200780c */ /* 0x000fe200067a1670 */
[----:B------:R-:W-:Y:S01]  /*c700*/  FMUL R196, R196, UR24 ;  /* 0x00000018c4c47c20 */ /* 0x000fe20008400000 */
[----:B------:R-:W-:Y:S01]  /*c710*/  ISETP.LT.OR P6, PT, R34, 0x1, !P2 ;  /* 0x000000012200780c */ /* 0x000fe200057c1670 */
[----:B------:R-:W-:Y:S01]  /*c720*/  FMUL R195, R195, UR24 ;  /* 0x00000018c3c37c20 */ /* 0x000fe20008400000 */
[----:B0-----:R-:W-:Y:S01]  /*c730*/  F2FP.SATFINITE.E4M3.F32.PACK_AB_MERGE_C R29, RZ, R200, RZ ;  /* 0x000000c8ff1d723e */ /* 0x001fe200048070ff */
[----:B------:R-:W-:Y:S01]  /*c740*/  FMUL R194, R194, UR24 ;  /* 0x00000018c2c27c20 */ /* 0x000fe20008400000 */
[----:B------:R-:W-:Y:S01]  /*c750*/  F2FP.SATFINITE.E4M3.F32.PACK_AB_MERGE_C R199, RZ, R199, RZ ;  /* 0x000000c7ffc7723e */ /* 0x000fe200048070ff */
[----:B------:R-:W-:Y:S01]  /*c760*/  FMUL R193, R193, UR24 ;  /* 0x00000018c1c17c20 */ /* 0x000fe20008400000 */
[----:B-1----:R-:W-:Y:S01]  /*c770*/  F2FP.SATFINITE.E4M3.F32.PACK_AB_MERGE_C R31, RZ, R198, RZ ;  /* 0x000000c6ff1f723e */ /* 0x002fe200048070ff */
[----:B------:R0:W-:Y:S01]  /*c780*/  @!P0 STG.E.U8 desc[UR32][R26.64+0x30], R29 ;  /* 0x0000301d1a008986 */ /* 0x0001e2000c101120 */
[----:B------:R-:W-:Y:S01]  /*c790*/  ISETP.GE.AND P0, PT, R35, 0x41, PT ;  /* 0x000000412300780c */ /* 0x000fe20003f06270 */
[----:B------:R-:W-:Y:S01]  /*c7a0*/  FMUL R192, R192, UR24 ;  /* 0x00000018c0c07c20 */ /* 0x000fe20008400000 */
[C---:B------:R-:W-:Y:S01]  /*c7b0*/  ISETP.LT.OR P4, PT, R34.reuse, 0x9, !P4 ;  /* 0x000000092200780c */ /* 0x040fe20006781670 */
[----:B------:R-:W-:Y:S01]  /*c7c0*/  @!P1 STG.E.U8 desc[UR32][R26.64+0x31], R199 ;  /* 0x000031c71a009986 */ /* 0x000fe2000c101120 */
[----:B------:R-:W-:Y:S01]  /*c7d0*/  F2FP.SATFINITE.E4M3.F32.PACK_AB_MERGE_C R197, RZ, R197, RZ ;  /* 0x000000c5ffc5723e */ /* 0x000fe200048070ff */
[----:B------:R-:W-:Y:S01]  /*c7e0*/  FMUL R191, R191, UR24 ;  /* 0x00000018bfbf7c20 */ /* 0x000fe20008400000 */
[----:B------:R-:W-:Y:S01]  /*c7f0*/  ISETP.LT.OR P2, PT, R34, 0x9, !P2 ;  /* 0x000000092200780c */ /* 0x000fe20005741670 */
[----:B------:R1:W-:Y:S01]  /*c800*/  @!P5 STG.E.U8 desc[UR32][R24.64+0x38], R31 ;  /* 0x0000381f1800d986 */ /* 0x0003e2000c101120 */
[----:B------:R-:W-:Y:S01]  /*c810*/  ISETP.GE.AND P1, PT, R35, 0x42, PT ;  /* 0x000000422300780c */ /* 0x000fe20003f26270 */
[----:B------:R-:W-:Y:S01]  /*c820*/  FMUL R190, R190, UR24 ;  /* 0x00000018bebe7c20 */ /* 0x000fe20008400000 */
[C---:B------:R-:W-:Y:S01]  /*c830*/  ISETP.LT.OR P5, PT, R34.reuse, 0x1, !P0 ;  /* 0x000000012200780c */ /* 0x040fe200047a1670 */
[----:B------:R-:W-:Y:S01]  /*c840*/  @!P6 STG.E.U8 desc[UR32][R24.64+0x39], R197 ;  /* 0x000039c51800e986 */ /* 0x000fe2000c101120 */
[----:B------:R-:W-:Y:S01]  /*c850*/  ISETP.LT.OR P6, PT, R34, 0x1, !P1 ;  /* 0x000000012200780c */ /* 0x000fe20004fc1670 */
[----:B------:R-:W-:Y:S01]  /*c860*/  FMUL R189, R189, UR24 ;  /* 0x00000018bdbd7c20 */ /* 0x000fe20008400000 */
[----:B0-----:R-:W-:Y:S01]  /*c870*/  F2FP.SATFINITE.E4M3.F32.PACK_AB_MERGE_C R29, RZ, R196, RZ ;  /* 0x000000c4ff1d723e */ /* 0x001fe200048070ff */
[----:B------:R-:W-:Y:S01]  /*c880*/  FMUL R188, R188, UR24 ;  /* 0x00000018bcbc7c20 */ /* 0x000fe20008400000 */
[----:B------:R-:W-:Y:S01]  /*c890*/  F2FP.SATFINITE.E4M3.F32.PACK_AB_MERGE_C R195, RZ, R195, RZ ;  /* 0x000000c3ffc3723e */ /* 0x000fe200048070ff */
[----:B------:R-:W-:Y:S01]  /*c8a0*/  FMUL R187, R187, UR24 ;  /* 0x00000018bbbb7c20 */ /* 0x000fe20008400000 */
[----:B------:R-:W-:Y:S01]  /*c8b0*/  ISETP.LT.OR P0, PT, R34, 0x9, !P0 ;  /* 0x000000092200780c */ /* 0x000fe20004701670 */
[----:B------:R0:W-:Y:S01]  /*c8c0*/  @!P4 STG.E.U8 desc[UR32][R26.64+0x38], R29 ;  /* 0x0000381d1a00c986 */ /* 0x0001e2000c101120 */
[----:B-1----:R-:W-:Y:S01]  /*c8d0*/  F2FP.SATFINITE.E4M3.F32.PACK_AB_MERGE_C R31, RZ, R194, RZ ;  /* 0x000000c2ff1f723e */ /* 0x002fe200048070ff */
[----:B------:R-:W-:Y:S01]  /*c8e0*/  FMUL R186, R186, UR24 ;  /* 0x00000018baba7c20 */ /* 0x000fe20008400000 */
[----:B------:R-:W-:Y:S01]  /*c8f0*/  ISETP.GE.AND P4, PT, R35, 0x49, PT ;  /* 0x000000492300780c */ /* 0x000fe20003f86270 */
        /* <DEDUP_REMOVED lines=195> */
[----:B------:R-:W-:Y:S01]  /*d530*/  F2FP.SATFINITE.E4M3.F32.PACK_AB_MERGE_C R153, RZ, R153, RZ ;  /* 0x00000099ff99723e */ /* 0x000fe200048070ff */
[----:B------:R0:W-:Y:S01]  /*d540*/  @!P4 STG.E.U8 desc[UR32][R26.64+0x88], R29 ;  /* 0x0000881d1a00c986 */ /* 0x0001e2000c101120 */
[----:B-1----:R-:W-:Y:S01]  /*d550*/  F2FP.SATFINITE.E4M3.F32.PACK_AB_MERGE_C R31, RZ, R154, RZ ;  /* 0x0000009aff1f723e */ /* 0x002fe200048070ff */
[----:B------:R-:W-:Y:S01]  /*d560*/  FMUL R6, R6, UR24 ;  /* 0x0000001806067c20 */ /* 0x000fe20008400000 */
[----:B------:R-:W-:Y:S01]  /*d570*/  ISETP.GE.AND P4, PT, R35, 0x99, PT ;  /* 0x000000992300780c */ /* 0x000fe20003f86270 */
[----:B------:R-:W-:Y:S01]  /*d580*/  @!P2 STG.E.U8 desc[UR32][R26.64+0x89], R155 ;  /* 0x0000899b1a00a986 */ /* 0x000fe2000c101120 */
[C---:B------:R-:W-:Y:S01]  /*d590*/  ISETP.LT.OR P0, PT, R34.reuse, 0x9, !P0 ;  /* 0x000000092200780c */ /* 0x040fe20004701670 */
[----:B-----5:R-:W-:Y:S01]  /*d5a0*/  FMUL R5, R5, UR24 ;  /* 0x0000001805057c20 */ /* 0x020fe20008400000 */
        /* <DEDUP_REMOVED lines=9> */
[----:B------:R-:W3:Y:S01]  /*d640*/  LDL.LU R220, [R1+0x18] ;  /* 0x0000180001dc7983 */ /* 0x000ee20000300800 */
        /* <DEDUP_REMOVED lines=8> */
[----:B------:R-:W-:-:S02]  /*d6d0*/  ISETP.LT.OR P4, PT, R34, 0x9, !P4 ;  /* 0x000000092200780c */ /* 0x000fc40006781670 */
[C---:B------:R-:W-:Y:S01]  /*d6e0*/  ISETP.LT.OR P2, PT, R34.reuse, 0x9, !P2 ;  /* 0x000000092200780c */ /* 0x040fe20005741670 */
[----:B------:R1:W-:Y:S01]  /*d6f0*/  @!P5 STG.E.U8 desc[UR32][R24.64+0x98], R31 ;  /* 0x0000981f1800d986 */ /* 0x0003e2000c101120 */
[----:B------:R-:W-:Y:S02]  /*d700*/  ISETP.GE.AND P5, PT, R35, 0xa2, PT ;  /* 0x000000a22300780c */ /* 0x000fe40003fa6270 */
[C---:B------:R-:W-:Y:S01]  /*d710*/  ISETP.LT.OR P1, PT, R34.reuse, 0x1, !P0 ;  /* 0x000000012200780c */ /* 0x040fe20004721670 */
[----:B------:R-:W-:Y:S01]  /*d720*/  @!P6 STG.E.U8 desc[UR32][R24.64+0x99], R149 ;  /* 0x000099951800e986 */ /* 0x000fe2000c101120 */
[----:B------:R-:W-:Y:S02]  /*d730*/  ISETP.LT.OR P6, PT, R34, 0x1, !P5 ;  /* 0x000000012200780c */ /* 0x000fe40006fc1670 */
[----:B0-----:R-:W-:Y:S01]  /*d740*/  F2FP.SATFINITE.E4M3.F32.PACK_AB_MERGE_C R29, RZ, R148, RZ ;  /* 0x00000094ff1d723e */ /* 0x001fe200048070ff */
[----:B------:R-:W3:Y:S01]  /*d750*/  LDL.LU R221, [R1+0x1c] ;  /* 0x00001c0001dd7983 */ /* 0x000ee20000300800 */
[----:B------:R-:W-:-:S02]  /*d760*/  F2FP.SATFINITE.E4M3.F32.PACK_AB_MERGE_C R147, RZ, R147, RZ ;  /* 0x00000093ff93723e */ /* 0x000fc400048070ff */
[----:B------:R-:W-:Y:S01]  /*d770*/  F2FP.SATFINITE.E4M3.F32.PACK_AB_MERGE_C R145, RZ, R145, RZ ;  /* 0x00000091ff91723e */ /* 0x000fe200048070ff */
[----:B------:R0:W-:Y:S01]  /*d780*/  @!P4 STG.E.U8 desc[UR32][R26.64+0x98], R29 ;  /* 0x0000981d1a00c986 */ /* 0x0001e2000c101120 */
[----:B-1----:R-:W-:Y:S02]  /*d790*/  F2FP.SATFINITE.E4M3.F32.PACK_AB_MERGE_C R31, RZ, R146, RZ ;  /* 0x00000092ff1f723e */ /* 0x002fe400048070ff */
[C---:B------:R-:W-:Y:S01]  /*d7a0*/  ISETP.LT.OR P0, PT, R34.reuse, 0x9, !P0 ;  /* 0x000000092200780c */ /* 0x040fe20004701670 */
[----:B------:R-:W-:Y:S01]  /*d7b0*/  @!P2 STG.E.U8 desc[UR32][R26.64+0x99], R147 ;  /* 0x000099931a00a986 */ /* 0x000fe2000c101120 */
[----:B------:R-:W-:Y:S02]  /*d7c0*/  ISETP.LT.OR P5, PT, R34, 0x9, !P5 ;  /* 0x000000092200780c */ /* 0x000fe40006fa1670 */
[----:B------:R-:W-:Y:S01]  /*d7d0*/  F2FP.SATFINITE.E4M3.F32.PACK_AB_MERGE_C R23, RZ, R23, RZ ;  /* 0x00000017ff17723e */ /* 0x000fe200048070ff */
[----:B------:R1:W-:Y:S01]  /*d7e0*/  @!P1 STG.E.U8 desc[UR32][R24.64+0xa0], R31 ;  /* 0x0000a01f18009986 */ /* 0x0003e2000c101120 */
[----:B------:R-:W-:-:S02]  /*d7f0*/  ISETP.GE.AND P1, PT, R35, 0xaa, PT ;  /* 0x000000aa2300780c */ /* 0x000fc40003f26270 */
[----:B------:R-:W-:Y:S01]  /*d800*/  F2FP.SATFINITE.E4M3.F32.PACK_AB_MERGE_C R21, RZ, R21, RZ ;  /* 0x00000015ff15723e */ /* 0x000fe200048070ff */
[----:B------:R-:W-:Y:S01]  /*d810*/  @!P6 STG.E.U8 desc[UR32][R24.64+0xa1], R145 ;  /* 0x0000a1911800e986 */ /* 0x000fe2000c101120 */
[----:B------:R-:W-:Y:S02]  /*d820*/  ISETP.GE.AND P6, PT, R35, 0xa9, PT ;  /* 0x000000a92300780c */ /* 0x000fe40003fc6270 */
[C---:B------:R-:W-:Y:S02]  /*d830*/  ISETP.LT.OR P4, PT, R34.reuse, 0x1, !P1 ;  /* 0x000000012200780c */ /* 0x040fe40004f81670 */
[----:B------:R-:W-:Y:S01]  /*d840*/  ISETP.LT.OR P2, PT, R34, 0x1, !P6 ;  /* 0x000000012200780c */ /* 0x000fe20007741670 */
[----:B------:R4:W-:Y:S01]  /*d850*/  @!P5 STG.E.U8 desc[UR32][R26.64+0xa1], R23 ;  /* 0x0000a1171a00d986 */ /* 0x0009e2000c101120 */
[----:B0-----:R-:W-:Y:S02]  /*d860*/  F2FP.SATFINITE.E4M3.F32.PACK_AB_MERGE_C R29, RZ, R144, RZ ;  /* 0x00000090ff1d723e */ /* 0x001fe400048070ff */
[----:B-1----:R-:W-:-:S02]  /*d870*/  F2FP.SATFINITE.E4M3.F32.PACK_AB_MERGE_C R31, RZ, R22, RZ ;  /* 0x00000016ff1f723e */ /* 0x002fc400048070ff */
[C---:B------:R-:W-:Y:S01]  /*d880*/  ISETP.LT.OR P1, PT, R34.reuse, 0x9, !P1 ;  /* 0x000000092200780c */ /* 0x040fe20004f21670 */
[----:B------:R-:W-:Y:S01]  /*d890*/  @!P0 STG.E.U8 desc[UR32][R26.64+0xa0], R29 ;  /* 0x0000a01d1a008986 */ /* 0x000fe2000c101120 */
[----:B------:R-:W-:Y:S02]  /*d8a0*/  ISETP.LT.OR P0, PT, R34, 0x9, !P6 ;  /* 0x000000092200780c */ /* 0x000fe40007701670 */
[----:B------:R-:W-:Y:S01]  /*d8b0*/  F2FP.SATFINITE.E4M3.F32.PACK_AB_MERGE_C R19, RZ, R19, RZ ;  /* 0x00000013ff13723e */ /* 0x000fe200048070ff */
[----:B------:R0:W-:Y:S01]  /*d8c0*/  @!P4 STG.E.U8 desc[UR32][R24.64+0xa9], R21 ;  /* 0x0000a9151800c986 */ /* 0x0001e2000c101120 */
[C---:B------:R-:W-:Y:S02]  /*d8d0*/  ISETP.GE.AND P4, PT, R35.reuse, 0xb1, PT ;  /* 0x000000b12300780c */ /* 0x040fe40003f86270 */
[----:B----4-:R-:W-:Y:S01]  /*d8e0*/  F2FP.SATFINITE.E4M3.F32.PACK_AB_MERGE_C R23, RZ, R20, RZ ;  /* 0x00000014ff17723e */ /* 0x010fe200048070ff */
[----:B------:R-:W-:Y:S01]  /*d8f0*/  @!P2 STG.E.U8 desc[UR32][R24.64+0xa8], R31 ;  /* 0x0000a81f1800a986 */ /* 0x000fe2000c101120 */
[----:B------:R-:W-:-:S02]  /*d900*/  ISETP.GE.AND P2, PT, R35, 0xb2, PT ;  /* 0x000000b22300780c */ /* 0x000fc40003f46270 */
[C---:B------:R-:W-:Y:S01]  /*d910*/  ISETP.LT.OR P5, PT, R34.reuse, 0x1, !P4 ;  /* 0x000000012200780c */ /* 0x040fe200067a1670 */
[----:B------:R-:W-:Y:S01]  /*d920*/  @!P1 STG.E.U8 desc[UR32][R26.64+0xa9], R19 ;  /* 0x0000a9131a009986 */ /* 0x000fe2000c101120 */
[C---:B------:R-:W-:Y:S02]  /*d930*/  ISETP.LT.OR P6, PT, R34.reuse, 0x1, !P2 ;  /* 0x000000012200780c */ /* 0x040fe400057c1670 */
[----:B------:R-:W-:Y:S01]  /*d940*/  ISETP.LT.OR P4, PT, R34, 0x9, !P4 ;  /* 0x000000092200780c */ /* 0x000fe20006781670 */
[----:B------:R-:W-:Y:S01]  /*d950*/  @!P0 STG.E.U8 desc[UR32][R26.64+0xa8], R23 ;  /* 0x0000a8171a008986 */ /* 0x000fe2000c101120 */
[----:B0-----:R-:W-:Y:S02]  /*d960*/  F2FP.SATFINITE.E4M3.F32.PACK_AB_MERGE_C R21, RZ, R18, RZ ;  /* 0x00000012ff15723e */ /* 0x001fe400048070ff */
[----:B------:R-:W-:Y:S02]  /*d970*/  F2FP.SATFINITE.E4M3.F32.PACK_AB_MERGE_C R17, RZ, R17, RZ ;  /* 0x00000011ff11723e */ /* 0x000fe400048070ff */
[----:B------:R-:W-:-:S02]  /*d980*/  F2FP.SATFINITE.E4M3.F32.PACK_AB_MERGE_C R29, RZ, R16, RZ ;  /* 0x00000010ff1d723e */ /* 0x000fc400048070ff */
[C---:B------:R-:W-:Y:S01]  /*d990*/  ISETP.GE.AND P1, PT, R35.reuse, 0xb9, PT ;  /* 0x000000b92300780c */ /* 0x040fe20003f26270 */
[----:B------:R-:W-:Y:S01]  /*d9a0*/  @!P5 STG.E.U8 desc[UR32][R24.64+0xb0], R21 ;  /* 0x0000b0151800d986 */ /* 0x000fe2000c101120 */
[----:B------:R-:W-:Y:S02]  /*d9b0*/  ISETP.GE.AND P0, PT, R35, 0xba, PT ;  /* 0x000000ba2300780c */ /* 0x000fe40003f06270 */
[C---:B------:R-:W-:Y:S01]  /*d9c0*/  ISETP.LT.OR P2, PT, R34.reuse, 0x9, !P2 ;  /* 0x000000092200780c */ /* 0x040fe20005741670 */
[----:B------:R0:W-:Y:S01]  /*d9d0*/  @!P6 STG.E.U8 desc[UR32][R24.64+0xb1], R17 ;  /* 0x0000b1111800e986 */ /* 0x0001e2000c101120 */
[C---:B------:R-:W-:Y:S02]  /*d9e0*/  ISETP.LT.OR P5, PT, R34.reuse, 0x1, !P0 ;  /* 0x000000012200780c */ /* 0x040fe400047a1670 */
[----:B------:R-:W-:Y:S01]  /*d9f0*/  F2FP.SATFINITE.E4M3.F32.PACK_AB_MERGE_C R15, RZ, R15, RZ ;  /* 0x0000000fff0f723e */ /* 0x000fe200048070ff */
[----:B------:R-:W-:Y:S01]  /*da00*/  @!P4 STG.E.U8 desc[UR32][R26.64+0xb0], R29 ;  /* 0x0000b01d1a00c986 */ /* 0x000fe2000c101120 */
[----:B------:R-:W-:-:S02]  /*da10*/  ISETP.LT.OR P4, PT, R34, 0x1, !P1 ;  /* 0x000000012200780c */ /* 0x000fc40004f81670 */
[C---:B------:R-:W-:Y:S02]  /*da20*/  ISETP.LT.OR P1, PT, R34.reuse, 0x9, !P1 ;  /* 0x000000092200780c */ /* 0x040fe40004f21670 */
[----:B------:R-:W-:Y:S02]  /*da30*/  F2FP.SATFINITE.E4M3.F32.PACK_AB_MERGE_C R13, RZ, R13, RZ ;  /* 0x0000000dff0d723e */ /* 0x000fe400048070ff */
[----:B------:R-:W-:Y:S01]  /*da40*/  ISETP.LT.OR P0, PT, R34, 0x9, !P0 ;  /* 0x000000092200780c */ /* 0x000fe20004701670 */
[----:B------:R-:W-:Y:S01]  /*da50*/  @!P2 STG.E.U8 desc[UR32][R26.64+0xb1], R15 ;  /* 0x0000b10f1a00a986 */ /* 0x000fe2000c101120 */
[----:B0-----:R-:W-:Y:S02]  /*da60*/  F2FP.SATFINITE.E4M3.F32.PACK_AB_MERGE_C R17, RZ, R14, RZ ;  /* 0x0000000eff11723e */ /* 0x001fe400048070ff */
[----:B------:R-:W-:Y:S01]  /*da70*/  F2FP.SATFINITE.E4M3.F32.PACK_AB_MERGE_C R19, RZ, R12, RZ ;  /* 0x0000000cff13723e */ /* 0x000fe200048070ff */
[----:B------:R0:W-:Y:S01]  /*da80*/  @!P5 STG.E.U8 desc[UR32][R24.64+0xb9], R13 ;  /* 0x0000b90d1800d986 */ /* 0x0001e2000c101120 */
[----:B------:R-:W-:-:S02]  /*da90*/  ISETP.GE.AND P2, PT, R35, 0xc1, PT ;  /* 0x000000c12300780c */ /* 0x000fc40003f46270 */
[----:B------:R-:W-:Y:S01]  /*daa0*/  F2FP.SATFINITE.E4M3.F32.PACK_AB_MERGE_C R11, RZ, R11, RZ ;  /* 0x0000000bff0b723e */ /* 0x000fe200048070ff */
[----:B------:R-:W-:Y:S01]  /*dab0*/  @!P4 STG.E.U8 desc[UR32][R24.64+0xb8], R17 ;  /* 0x0000b8111800c986 */ /* 0x000fe2000c101120 */
[C---:B------:R-:W-:Y:S02]  /*dac0*/  ISETP.LT.OR P4, PT, R34.reuse, 0x1, !P2 ;  /* 0x000000012200780c */ /* 0x040fe40005781670 */
[C---:B------:R-:W-:Y:S01]  /*dad0*/  ISETP.LT.OR P2, PT, R34.reuse, 0x9, !P2 ;  /* 0x000000092200780c */ /* 0x040fe20005741670 */
[----:B------:R-:W-:Y:S01]  /*dae0*/  @!P1 STG.E.U8 desc[UR32][R26.64+0xb8], R19 ;  /* 0x0000b8131a009986 */ /* 0x000fe2000c101120 */
[----:B------:R-:W-:Y:S02]  /*daf0*/  ISETP.GE.AND P1, PT, R35, 0xc2, PT ;  /* 0x000000c22300780c */ /* 0x000fe40003f26270 */
[----:B------:R-:W-:Y:S01]  /*db00*/  F2FP.SATFINITE.E4M3.F32.PACK_AB_MERGE_C R9, RZ, R9, RZ ;  /* 0x00000009ff09723e */ /* 0x000fe200048070ff */
[----:B------:R1:W-:Y:S01]  /*db10*/  @!P0 STG.E.U8 desc[UR32][R26.64+0xb9], R11 ;  /* 0x0000b90b1a008986 */ /* 0x0003e2000c101120 */
[----:B------:R-:W-:-:S02]  /*db20*/  ISETP.LT.OR P5, PT, R34, 0x1, !P1 ;  /* 0x000000012200780c */ /* 0x000fc40004fa1670 */
[----:B------:R-:W-:Y:S02]  /*db30*/  ISETP.GE.AND P0, PT, R35, 0xc9, PT ;  /* 0x000000c92300780c */ /* 0x000fe40003f06270 */
[C---:B------:R-:W-:Y:S02]  /*db40*/  ISETP.LT.OR P1, PT, R34.reuse, 0x9, !P1 ;  /* 0x000000092200780c */ /* 0x040fe40004f21670 */
[----:B0-----:R-:W-:Y:S02]  /*db50*/  F2FP.SATFINITE.E4M3.F32.PACK_AB_MERGE_C R13, RZ, R10, RZ ;  /* 0x0000000aff0d723e */ /* 0x001fe400048070ff */
[----:B------:R-:W-:Y:S02]  /*db60*/  ISETP.LT.OR P6, PT, R34, 0x1, !P0 ;  /* 0x000000012200780c */ /* 0x000fe400047c1670 */
[----:B------:R-:W-:Y:S01]  /*db70*/  F2FP.SATFINITE.E4M3.F32.PACK_AB_MERGE_C R7, RZ, R7, RZ ;  /* 0x00000007ff07723e */ /* 0x000fe200048070ff */
[----:B------:R-:W-:Y:S01]  /*db80*/  @!P4 STG.E.U8 desc[UR32][R24.64+0xc0], R13 ;  /* 0x0000c00d1800c986 */ /* 0x000fe2000c101120 */
[----:B-1----:R-:W-:-:S02]  /*db90*/  F2FP.SATFINITE.E4M3.F32.PACK_AB_MERGE_C R11, RZ, R8, RZ ;  /* 0x00000008ff0b723e */ /* 0x002fc400048070ff */
[C---:B------:R-:W-:Y:S01]  /*dba0*/  ISETP.GE.AND P4, PT, R35.reuse, 0xca, PT ;  /* 0x000000ca2300780c */ /* 0x040fe20003f86270 */
[----:B------:R-:W-:Y:S01]  /*dbb0*/  @!P5 STG.E.U8 desc[UR32][R24.64+0xc1], R9 ;  /* 0x0000c1091800d986 */ /* 0x000fe2000c101120 */
[----:B------:R-:W-:Y:S02]  /*dbc0*/  F2FP.SATFINITE.E4M3.F32.PACK_AB_MERGE_C R15, RZ, R6, RZ ;  /* 0x00000006ff0f723e */ /* 0x000fe400048070ff */
[C---:B------:R-:W-:Y:S01]  /*dbd0*/  ISETP.LT.OR P0, PT, R34.reuse, 0x9, !P0 ;  /* 0x000000092200780c */ /* 0x040fe20004701670 */
[----:B------:R0:W-:Y:S01]  /*dbe0*/  @!P2 STG.E.U8 desc[UR32][R26.64+0xc0], R11 ;  /* 0x0000c00b1a00a986 */ /* 0x0001e2000c101120 */
[C---:B------:R-:W-:Y:S02]  /*dbf0*/  ISETP.LT.OR P2, PT, R34.reuse, 0x1, !P4 ;  /* 0x000000012200780c */ /* 0x040fe40006741670 */
[----:B------:R-:W-:Y:S01]  /*dc00*/  ISETP.LT.OR P5, PT, R34, 0x9, !P4 ;  /* 0x000000092200780c */ /* 0x000fe200067a1670 */
[----:B------:R1:W-:Y:S01]  /*dc10*/  @!P1 STG.E.U8 desc[UR32][R26.64+0xc1], R7 ;  /* 0x0000c1071a009986 */ /* 0x0003e2000c101120 */
[----:B------:R-:W-:-:S02]  /*dc20*/  ISETP.GE.AND P1, PT, R35, 0xd1, PT ;  /* 0x000000d12300780c */ /* 0x000fc40003f26270 */
[----:B------:R-:W-:Y:S01]  /*dc30*/  F2FP.SATFINITE.E4M3.F32.PACK_AB_MERGE_C R5, RZ, R5, RZ ;  /* 0x00000005ff05723e */ /* 0x000fe200048070ff */
[----:B------:R-:W-:Y:S01]  /*dc40*/  @!P6 STG.E.U8 desc[UR32][R24.64+0xc8], R15 ;  /* 0x0000c80f1800e986 */ /* 0x000fe2000c101120 */
[----:B------:R-:W-:Y:S02]  /*dc50*/  ISETP.LT.OR P6, PT, R34, 0x1, !P1 ;  /* 0x000000012200780c */ /* 0x000fe40004fc1670 */
[----:B------:R-:W-:Y:S02]  /*dc60*/  F2FP.SATFINITE.E4M3.F32.PACK_AB_MERGE_C R3, RZ, R3, RZ ;  /* 0x00000003ff03723e */ /* 0x000fe400048070ff */
[----:B0-----:R-:W-:Y:S01]  /*dc70*/  F2FP.SATFINITE.E4M3.F32.PACK_AB_MERGE_C R11, RZ, R0, RZ ;  /* 0x00000000ff0b723e */ /* 0x001fe200048070ff */
[----:B------:R-:W-:Y:S01]  /*dc80*/  FMUL R0, R222, UR24 ;  /* 0x00000018de007c20 */ /* 0x000fe20008400000 */
[----:B------:R0:W-:Y:S01]  /*dc90*/  @!P2 STG.E.U8 desc[UR32][R24.64+0xc9], R5 ;  /* 0x0000c9051800a986 */ /* 0x0001e2000c101120 */
[----:B-1----:R-:W-:Y:S02]  /*dca0*/  F2FP.SATFINITE.E4M3.F32.PACK_AB_MERGE_C R7, RZ, R4, RZ ;  /* 0x00000004ff07723e */ /* 0x002fe400048070ff */
[----:B------:R-:W-:Y:S01]  /*dcb0*/  F2FP.SATFINITE.E4M3.F32.PACK_AB_MERGE_C R9, RZ, R2, RZ ;  /* 0x00000002ff09723e */ /* 0x000fe200048070ff */
[----:B--2---:R-:W-:Y:S01]  /*dcc0*/  FMUL R2, R223, UR24 ;  /* 0x00000018df027c20 */ /* 0x004fe20008400000 */
[----:B------:R-:W-:Y:S01]  /*dcd0*/  @!P5 STG.E.U8 desc[UR32][R26.64+0xc9], R3 ;  /* 0x0000c9031a00d986 */ /* 0x000fe2000c101120 */
[----:B------:R-:W-:-:S02]  /*dce0*/  ISETP.GE.AND P4, PT, R35, 0xd2, PT ;  /* 0x000000d22300780c */ /* 0x000fc40003f86270 */
[C---:B------:R-:W-:Y:S01]  /*dcf0*/  ISETP.LT.OR P1, PT, R34.reuse, 0x9, !P1 ;  /* 0x000000092200780c */ /* 0x040fe20004f21670 */
[----:B------:R1:W-:Y:S01]  /*dd00*/  @!P0 STG.E.U8 desc[UR32][R26.64+0xc8], R7 ;  /* 0x0000c8071a008986 */ /* 0x0003e2000c101120 */
[----:B------:R-:W-:-:S03]  /*dd10*/  ISETP.LT.OR P2, PT, R34, 0x1, !P4 ;  /* 0x000000012200780c */ /* 0x000fc60006741670 */
[----:B------:R-:W2:Y:S01]  /*dd20*/  LDL.LU R223, [R1+0x20] ;  /* 0x0000200001df7983 */ /* 0x000ea20000300800 */
[----:B0-----:R-:W-:Y:S02]  /*dd30*/  F2FP.SATFINITE.E4M3.F32.PACK_AB_MERGE_C R5, RZ, R2, RZ ;  /* 0x00000002ff05723e */ /* 0x001fe400048070ff */
[----:B------:R-:W-:Y:S01]  /*dd40*/  ISETP.LT.OR P5, PT, R34, 0x9, !P4 ;  /* 0x000000092200780c */ /* 0x000fe200067a1670 */
[----:B------:R0:W-:Y:S01]  /*dd50*/  @!P6 STG.E.U8 desc[UR32][R24.64+0xd0], R9 ;  /* 0x0000d0091800e986 */ /* 0x0001e2000c101120 */
[----:B-1----:R-:W-:Y:S01]  /*dd60*/  F2FP.SATFINITE.E4M3.F32.PACK_AB_MERGE_C R7, RZ, R0, RZ ;  /* 0x00000000ff07723e */ /* 0x002fe200048070ff */
[----:B------:R-:W-:Y:S01]  /*dd70*/  FMUL R0, R225, UR24 ;  /* 0x00000018e1007c20 */ /* 0x000fe20008400000 */
[----:B---3--:R-:W-:Y:S01]  /*dd80*/  FMUL R3, R224, UR24 ;  /* 0x00000018e0037c20 */ /* 0x008fe20008400000 */
[----:B------:R-:W3:Y:S01]  /*dd90*/  LDL.LU R222, [R1+0x24] ;  /* 0x0000240001de7983 */ /* 0x000ee20000300800 */
[----:B------:R-:W-:Y:S01]  /*dda0*/  FMUL R2, R227, UR24 ;  /* 0x00000018e3027c20 */ /* 0x000fe20008400000 */
[----:B------:R-:W-:-:S02]  /*ddb0*/  ISETP.GE.AND P0, PT, R35, 0xd9, PT ;  /* 0x000000d92300780c */ /* 0x000fc40003f06270 */
[----:B------:R-:W4:Y:S01]  /*ddc0*/  LDL.LU R224, [R1+0x2c] ;  /* 0x00002c0001e07983 */ /* 0x000f220000300800 */
[----:B0-----:R-:W-:Y:S01]  /*ddd0*/  F2FP.SATFINITE.E4M3.F32.PACK_AB_MERGE_C R9, RZ, R0, RZ ;  /* 0x00000000ff09723e */ /* 0x001fe200048070ff */
[----:B------:R-:W-:Y:S02]  /*dde0*/  FMUL R0, R226, UR24 ;  /* 0x00000018e2007c20 */ /* 0x000fe40008400000 */
[----:B------:R-:W4:Y:S04]  /*ddf0*/  LDL.LU R225, [R1+0x28] ;  /* 0x0000280001e17983 */ /* 0x000f280000300800 */
[----:B------:R-:W4:Y:S04]  /*de00*/  LDL.LU R226, [R1+0x30] ;  /* 0x0000300001e27983 */ /* 0x000f280000300800 */
[----:B------:R-:W4:Y:S01]  /*de10*/  LDL.LU R227, [R1+0x34] ;  /* 0x0000340001e37983 */ /* 0x000f220000300800 */
[----:B------:R-:W-:-:S03]  /*de20*/  ISETP.GE.AND P4, PT, R35, 0xda, PT ;  /* 0x000000da2300780c */ /* 0x000fc60003f86270 */
[----:B------:R-:W-:Y:S01]  /*de30*/  @!P2 STG.E.U8 desc[UR32][R24.64+0xd1], R11 ;  /* 0x0000d10b1800a986 */ /* 0x000fe2000c101120 */
[C---:B------:R-:W-:Y:S02]  /*de40*/  ISETP.LT.OR P2, PT, R34.reuse, 0x1, !P4 ;  /* 0x000000012200780c */ /* 0x040fe40006741670 */
[C---:B------:R-:W-:Y:S01]  /*de50*/  ISETP.LT.OR P6, PT, R34.reuse, 0x1, !P0 ;  /* 0x000000012200780c */ /* 0x040fe200047c1670 */
[----:B------:R0:W-:Y:S01]  /*de60*/  @!P1 STG.E.U8 desc[UR32][R26.64+0xd0], R5 ;  /* 0x0000d0051a009986 */ /* 0x0001e2000c101120 */
[----:B------:R-:W-:Y:S02]  /*de70*/  F2FP.SATFINITE.E4M3.F32.PACK_AB_MERGE_C R3, RZ, R3, RZ ;  /* 0x00000003ff03723e */ /* 0x000fe400048070ff */
[C---:B------:R-:W-:Y:S01]  /*de80*/  ISETP.LT.OR P0, PT, R34.reuse, 0x9, !P0 ;  /* 0x000000092200780c */ /* 0x040fe20004701670 */
[----:B------:R1:W-:Y:S01]  /*de90*/  @!P5 STG.E.U8 desc[UR32][R26.64+0xd1], R7 ;  /* 0x0000d1071a00d986 */ /* 0x0003e2000c101120 */
[----:B------:R-:W-:Y:S02]  /*dea0*/  ISETP.LT.OR P1, PT, R34, 0x9, !P4 ;  /* 0x000000092200780c */ /* 0x000fe40006721670 */
[----:B------:R-:W-:-:S03]  /*deb0*/  ISETP.GE.AND P4, PT, R35, 0xe2, PT ;  /* 0x000000e22300780c */ /* 0x000fc60003f86270 */
[----:B------:R1:W-:Y:S01]  /*dec0*/  @!P2 STG.E.U8 desc[UR32][R24.64+0xd9], R9 ;  /* 0x0000d9091800a986 */ /* 0x0003e2000c101120 */
[----:B------:R-:W-:-:S03]  /*ded0*/  ISETP.GE.AND P2, PT, R35, 0xe1, PT ;  /* 0x000000e12300780c */ /* 0x000fc60003f46270 */
[----:B------:R4:W-:Y:S01]  /*dee0*/  @!P6 STG.E.U8 desc[UR32][R24.64+0xd8], R3 ;  /* 0x0000d8031800e986 */ /* 0x0009e2000c101120 */
[C---:B------:R-:W-:Y:S02]  /*def0*/  ISETP.LT.OR P5, PT, R34.reuse, 0x1, !P2 ;  /* 0x000000012200780c */ /* 0x040fe400057a1670 */
[----:B------:R-:W-:Y:S02]  /*df00*/  ISETP.LT.OR P6, PT, R34, 0x1, !P4 ;  /* 0x000000012200780c */ /* 0x000fe400067c1670 */
[----:B0-----:R-:W-:Y:S02]  /*df10*/  F2FP.SATFINITE.E4M3.F32.PACK_AB_MERGE_C R5, RZ, R0, RZ ;  /* 0x00000000ff05723e */ /* 0x001fe400048070ff */
[----:B-1----:R-:W-:-:S03]  /*df20*/  F2FP.SATFINITE.E4M3.F32.PACK_AB_MERGE_C R7, RZ, R2, RZ ;  /* 0x00000002ff07723e */ /* 0x002fc600048070ff */
[----:B------:R-:W-:Y:S01]  /*df30*/  @!P0 STG.E.U8 desc[UR32][R26.64+0xd8], R5 ;  /* 0x0000d8051a008986 */ /* 0x000fe2000c101120 */
[C---:B------:R-:W-:Y:S02]  /*df40*/  ISETP.LT.OR P0, PT, R34.reuse, 0x9, !P2 ;  /* 0x000000092200780c */ /* 0x040fe40005701670 */
[C---:B------:R-:W-:Y:S01]  /*df50*/  ISETP.GE.AND P2, PT, R35.reuse, 0xe9, PT ;  /* 0x000000e92300780c */ /* 0x040fe20003f46270 */
[----:B------:R0:W-:Y:S01]  /*df60*/  @!P1 STG.E.U8 desc[UR32][R26.64+0xd9], R7 ;  /* 0x0000d9071a009986 */ /* 0x0001e2000c101120 */
[----:B------:R-:W-:Y:S02]  /*df70*/  ISETP.GE.AND P1, PT, R35, 0xea, PT ;  /* 0x000000ea2300780c */ /* 0x000fe40003f26270 */
[----:B------:R-:W-:Y:S01]  /*df80*/  ISETP.LT.OR P4, PT, R34, 0x9, !P4 ;  /* 0x000000092200780c */ /* 0x000fe20006781670 */
[----:B------:R-:W-:-:S05]  /*df90*/  FMUL R0, R220, UR24 ;  /* 0x00000018dc007c20 */ /* 0x000fca0008400000 */
[----:B------:R-:W-:-:S05]  /*dfa0*/  F2FP.SATFINITE.E4M3.F32.PACK_AB_MERGE_C R9, RZ, R0, RZ ;  /* 0x00000000ff09723e */ /* 0x000fca00048070ff */
[----:B------:R1:W-:Y:S01]  /*dfb0*/  @!P5 STG.E.U8 desc[UR32][R24.64+0xe0], R9 ;  /* 0x0000e0091800d986 */ /* 0x0003e2000c101120 */
[----:B------:R-:W-:-:S05]  /*dfc0*/  FMUL R2, R221, UR24 ;  /* 0x00000018dd027c20 */ /* 0x000fca0008400000 */
[----:B------:R-:W-:Y:S02]  /*dfd0*/  F2FP.SATFINITE.E4M3.F32.PACK_AB_MERGE_C R11, RZ, R2, RZ ;  /* 0x00000002ff0b723e */ /* 0x000fe400048070ff */
[----:B------:R-:W-:-:S03]  /*dfe0*/  ISETP.LT.OR P5, PT, R34, 0x1, !P2 ;  /* 0x000000012200780c */ /* 0x000fc600057a1670 */
[----:B------:R1:W-:Y:S01]  /*dff0*/  @!P6 STG.E.U8 desc[UR32][R24.64+0xe1], R11 ;  /* 0x0000e10b1800e986 */ /* 0x0003e2000c101120 */
[C---:B------:R-:W-:Y:S02]  /*e000*/  ISETP.LT.OR P6, PT, R34.reuse, 0x1, !P1 ;  /* 0x000000012200780c */ /* 0x040fe40004fc1670 */
[C---:B------:R-:W-:Y:S02]  /*e010*/  ISETP.LT.OR P2, PT, R34.reuse, 0x9, !P2 ;  /* 0x000000092200780c */ /* 0x040fe40005741670 */
[----:B------:R-:W-:Y:S01]  /*e020*/  ISETP.LT.OR P1, PT, R34, 0x9, !P1 ;  /* 0x000000092200780c */ /* 0x000fe20004f21670 */
[----:B--2---:R-:W-:-:S05]  /*e030*/  FMUL R0, R223, UR24 ;  /* 0x00000018df007c20 */ /* 0x004fca0008400000 */
[----:B------:R-:W-:Y:S01]  /*e040*/  F2FP.SATFINITE.E4M3.F32.PACK_AB_MERGE_C R13, RZ, R0, RZ ;  /* 0x00000000ff0d723e */ /* 0x000fe200048070ff */
[----:B---3--:R-:W-:Y:S01]  /*e050*/  FMUL R0, R222, UR24 ;  /* 0x00000018de007c20 */ /* 0x008fe20008400000 */
[----:B----4-:R-:W-:Y:S01]  /*e060*/  FMUL R3, R224, UR24 ;  /* 0x00000018e0037c20 */ /* 0x010fe20008400000 */
[----:B------:R-:W-:-:S03]  /*e070*/  FMUL R2, R225, UR24 ;  /* 0x00000018e1027c20 */ /* 0x000fc60008400000 */
[----:B0-----:R-:W-:Y:S01]  /*e080*/  F2FP.SATFINITE.E4M3.F32.PACK_AB_MERGE_C R7, RZ, R0, RZ ;  /* 0x00000000ff07723e */ /* 0x001fe200048070ff */
[----:B------:R-:W-:Y:S01]  /*e090*/  FMUL R4, R226, UR24 ;  /* 0x00000018e2047c20 */ /* 0x000fe20008400000 */
[----:B-1----:R-:W-:Y:S01]  /*e0a0*/  F2FP.SATFINITE.E4M3.F32.PACK_AB_MERGE_C R9, RZ, R3, RZ ;  /* 0x00000003ff09723e */ /* 0x002fe200048070ff */
[----:B------:R-:W-:Y:S01]  /*e0b0*/  FMUL R5, R227, UR24 ;  /* 0x00000018e3057c20 */ /* 0x000fe20008400000 */
[----:B------:R-:W-:Y:S02]  /*e0c0*/  F2FP.SATFINITE.E4M3.F32.PACK_AB_MERGE_C R3, RZ, R2, RZ ;  /* 0x00000002ff03723e */ /* 0x000fe400048070ff */
[----:B------:R-:W-:Y:S02]  /*e0d0*/  F2FP.SATFINITE.E4M3.F32.PACK_AB_MERGE_C R11, RZ, R4, RZ ;  /* 0x00000004ff0b723e */ /* 0x000fe400048070ff */
[----:B------:R-:W-:Y:S01]  /*e0e0*/  F2FP.SATFINITE.E4M3.F32.PACK_AB_MERGE_C R5, RZ, R5, RZ ;  /* 0x00000005ff05723e */ /* 0x000fe200048070ff */
[----:B------:R0:W-:Y:S04]  /*e0f0*/  @!P0 STG.E.U8 desc[UR32][R26.64+0xe0], R13 ;  /* 0x0000e00d1a008986 */ /* 0x0001e8000c101120 */
[----:B------:R0:W-:Y:S04]  /*e100*/  @!P4 STG.E.U8 desc[UR32][R26.64+0xe1], R7 ;  /* 0x0000e1071a00c986 */ /* 0x0001e8000c101120 */
[----:B------:R0:W-:Y:S04]  /*e110*/  @!P6 STG.E.U8 desc[UR32][R24.64+0xe9], R9 ;  /* 0x0000e9091800e986 */ /* 0x0001e8000c101120 */
[----:B------:R0:W-:Y:S04]  /*e120*/  @!P5 STG.E.U8 desc[UR32][R24.64+0xe8], R3 ;  /* 0x0000e8031800d986 */ /* 0x0001e8000c101120 */
[----:B------:R0:W-:Y:S04]  /*e130*/  @!P2 STG.E.U8 desc[UR32][R26.64+0xe8], R11 ;  /* 0x0000e80b1a00a986 */ /* 0x0001e8000c101120 */
[----:B------:R0:W-:Y:S02]  /*e140*/  @!P1 STG.E.U8 desc[UR32][R26.64+0xe9], R5 ;  /* 0x0000e9051a009986 */ /* 0x0001e4000c101120 */
.L_x_278:
[----:B------:R-:W-:Y:S05]  /*e150*/  BSYNC B0 ;  /* 0x0000000000007941 */ /* 0x000fea0003800000 */
.L_x_36:
[----:B------:R-:W2:Y:S01]  /*e160*/  LDL.LU R22, [R1+0x3c] ;  /* 0x00003c0001167983 */ /* 0x000ea20000300800 */
[----:B0-----:R-:W-:Y:S01]  /*e170*/  IMAD.U32 R3, RZ, RZ, UR16 ;  /* 0x00000010ff037e24 */ /* 0x001fe2000f8e00ff */
[----:B------:R-:W-:Y:S02]  /*e180*/  ULDC.64 UR20, c[0x0][0x650] ;  /* 0x0001940000147ab9 */ /* 0x000fe40000000a00 */
[----:B------:R-:W3:Y:S01]  /*e190*/  LDL.LU R19, [R1+0x40] ;  /* 0x0000400001137983 */ /* 0x000ee20000300800 */
[----:B-----5:R-:W-:Y:S01]  /*e1a0*/  IMAD.U32 R0, RZ, RZ, UR26 ;  /* 0x0000001aff007e24 */ /* 0x020fe2000f8e00ff */
[----:B------:R0:W-:Y:S01]  /*e1b0*/  SYNCS.ARRIVE.TRANS64.A1T0 RZ, [R3+UR11], RZ ;  /* 0x000000ff03ff79a7 */ /* 0x0001e2000810000b */
[----:B------:R-:W-:Y:S02]  /*e1c0*/  IMAD.U32 R2, RZ, RZ, UR26 ;  /* 0x0000001aff027e24 */ /* 0x000fe4000f8e00ff */
[----:B------:R-:W-:Y:S02]  /*e1d0*/  IMAD.MOV.U32 R4, RZ, RZ, -0x1 ;  /* 0xffffffffff047424 */ /* 0x000fe400078e00ff */
[----:B0-----:R-:W-:Y:S01]  /*e1e0*/  IMAD.U32 R3, RZ, RZ, UR7 ;  /* 0x00000007ff037e24 */ /* 0x001fe2000f8e00ff */
[----:B---3--:R-:W-:-:S02]  /*e1f0*/  LEA R19, P0, R0, R19, 0x1 ;  /* 0x0000001300137211 */ /* 0x008fc400078008ff */
[----:B------:R-:W-:Y:S02]  /*e200*/  PRMT R0, RZ, 0x7610, R0 ;  /* 0x00007610ff007816 */ /* 0x000fe40000000000 */
[----:B--2---:R-:W-:Y:S01]  /*e210*/  LEA.HI.X R22, R2, R22, R3, 0x1, P0 ;  /* 0x0000001602167211 */ /* 0x004fe200000f0c03 */
[----:B------:R-:W-:Y:S01]  /*e220*/  IMAD.MOV.U32 R2, RZ, RZ, -0x1 ;  /* 0xffffffffff027424 */ /* 0x000fe200078e00ff */
[----:B------:R0:W-:Y:S01]  /*e230*/  STL [R1+0x40], R19 ;  /* 0x0000401301007387 */ /* 0x0001e20000100800 */
[----:B------:R-:W-:Y:S01]  /*e240*/  IMAD.MOV.U32 R3, RZ, RZ, -0x1 ;  /* 0xffffffffff037424 */ /* 0x000fe200078e00ff */
[----:B------:R-:W-:Y:S02]  /*e250*/  ISETP.GE.U32.AND P0, PT, R19, UR20, PT ;  /* 0x0000001413007c0c */ /* 0x000fe4000bf06070 */
[----:B------:R0:W-:Y:S02]  /*e260*/  STL [R1+0x3c], R22 ;  /* 0x00003c1601007387 */ /* 0x0001e40000100800 */
[----:B------:R-:W-:-:S02]  /*e270*/  ISETP.GE.U32.AND.EX P0, PT, R22, UR21, PT, P0 ;  /* 0x0000001516007c0c */ /* 0x000fc4000bf06100 */
[----:B------:R0:W-:Y:S04]  /*e280*/  STL [R1+0x44], R4 ;  /* 0x0000440401007387 */ /* 0x0001e80000100800 */
[----:B------:R0:W-:Y:S04]  /*e290*/  STL [R1+0x38], R2 ;  /* 0x0000380201007387 */ /* 0x0001e80000100800 */
[----:B------:R0:W-:Y:S03]  /*e2a0*/  STL [R1+0x48], R3 ;  /* 0x0000480301007387 */ /* 0x0001e60000100800 */
[----:B------:R-:W-:Y:S05]  /*e2b0*/  @P0 BRA `(.L_x_279) ;  /* 0x0000000400740947 */ /* 0x000fea0003800000 */
[----:B------:R-:W2:Y:S01]  /*e2c0*/  S2R R14, SR_CTAID.X ;  /* 0x00000000000e7919 */ /* 0x000ea20000002500 */
[----:B------:R-:W3:Y:S01]  /*e2d0*/  LDC.64 R8, c[0x0][0x628] ;  /* 0x00018a00ff087b82 */ /* 0x000ee20000000a00 */
[----:B------:R-:W-:Y:S01]  /*e2e0*/  ULDC UR4, c[0x0][0x150] ;  /* 0x0000540000047ab9 */ /* 0x000fe20000000800 */
[----:B------:R-:W-:Y:S01]  /*e2f0*/  IMAD.MOV.U32 R6, RZ, RZ, R19 ;  /* 0x000000ffff067224 */ /* 0x000fe200078e0013 */
[----:B------:R-:W0:Y:S01]  /*e300*/  S2R R16, SR_CTAID.Y ;  /* 0x0000000000107919 */ /* 0x000e220000002600 */
[----:B------:R-:W-:-:S04]  /*e310*/  IMAD.MOV.U32 R7, RZ, RZ, R22 ;  /* 0x000000ffff077224 */ /* 0x000fc800078e0016 */
[----:B------:R-:W0:Y:S08]  /*e320*/  LDC R17, c[0x0][0x144] ;  /* 0x00005100ff117b82 */ /* 0x000e300000000800 */
[----:B------:R-:W0:Y:S08]  /*e330*/  LDC R10, c[0x0][0x630] ;  /* 0x00018c00ff0a7b82 */ /* 0x000e300000000800 */
[----:B------:R-:W0:Y:S01]  /*e340*/  LDC.64 R12, c[0x0][0x620] ;  /* 0x00018800ff0c7b82 */ /* 0x000e220000000a00 */
[----:B---3--:R-:W-:-:S04]  /*e350*/  ISETP.NE.U32.AND P0, PT, R8, RZ, PT ;  /* 0x000000ff0800720c */ /* 0x008fc80003f05070 */
[----:B------:R-:W-:Y:S02]  /*e360*/  ISETP.NE.AND.EX P0, PT, R9, RZ, PT, P0 ;  /* 0x000000ff0900720c */ /* 0x000fe40003f05300 */
[----:B--2---:R-:W-:-:S05]  /*e370*/  I2FP.F32.U32 R0, R14 ;  /* 0x0000000e00007245 */ /* 0x004fca0000201000 */
[----:B------:R-:W-:-:S04]  /*e380*/  FMUL R0, R0, UR4 ;  /* 0x0000000400007c20 */ /* 0x000fc80008400000 */
[----:B------:R2:W3:Y:S02]  /*e390*/  F2I.U32.TRUNC.NTZ R15, R0 ;  /* 0x00000000000f7305 */ /* 0x0004e4000020f000 */
[----:B------:R-:W-:Y:S05]  /*e3a0*/  @!P0 BRA `(.L_x_280) ;  /* 0x0000000000288947 */ /* 0x000fea0003800000 */
[----:B--2---:R-:W2:Y:S02]  /*e3b0*/  LDC R0, c[0x0][0x634] ;  /* 0x00018d00ff007b82 */ /* 0x004ea40000000800 */
[----:B--2---:R-:W-:-:S05]  /*e3c0*/  IADD3 R7, P0, R19, R0, RZ ;  /* 0x0000000013077210 */ /* 0x004fca0007f1e0ff */
[----:B------:R-:W-:-:S04]  /*e3d0*/  IMAD.X R11, RZ, RZ, R22, P0 ;  /* 0x000000ffff0b7224 */ /* 0x000fc800000e0616 */
[----:B0-----:R-:W-:-:S04]  /*e3e0*/  IMAD.WIDE.U32 R2, R11, R8, RZ ;  /* 0x000000080b027225 */ /* 0x001fc800078e00ff */
[----:B------:R-:W-:-:S04]  /*e3f0*/  IMAD.WIDE.U32 R4, P0, R7, R9, R2 ;  /* 0x0000000907047225 */ /* 0x000fc80007800002 */
[----:B------:R-:W-:-:S04]  /*e400*/  IMAD.WIDE.U32 R2, R7, R8, RZ ;  /* 0x0000000807027225 */ /* 0x000fc800078e00ff */
[----:B------:R-:W-:Y:S01]  /*e410*/  IMAD.X R7, RZ, RZ, RZ, P0 ;  /* 0x000000ffff077224 */ /* 0x000fe200000e06ff */
[----:B------:R-:W-:Y:S01]  /*e420*/  IADD3 RZ, P0, R3, R4, RZ ;  /* 0x0000000403ff7210 */ /* 0x000fe20007f1e0ff */
[----:B------:R-:W-:-:S04]  /*e430*/  IMAD.MOV.U32 R6, RZ, RZ, R5 ;  /* 0x000000ffff067224 */ /* 0x000fc800078e0005 */
[----:B------:R-:W-:-:S08]  /*e440*/  IMAD.WIDE.U32.X R6, R11, R9, R6, P0 ;  /* 0x000000090b067225 */ /* 0x000fd000000e0406 */
.L_x_280:
[-CC-:B0-----:R-:W-:Y:S01]  /*e450*/  SHF.R.U64 R11, R6, R10.reuse, R7.reuse ;  /* 0x0000000a060b7219 */ /* 0x181fe20000001207 */
[----:B------:R-:W0:Y:S01]  /*e460*/  LDC.64 R20, c[0x0][0x640] ;  /* 0x00019000ff147b82 */ /* 0x000e220000000a00 */
[----:B--2---:R-:W-:Y:S01]  /*e470*/  SHF.R.U32.HI R0, RZ, R10, R7 ;  /* 0x0000000aff007219 */ /* 0x004fe20000011607 */
[----:B------:R-:W-:Y:S01]  /*e480*/  IMAD.MOV.U32 R2, RZ, RZ, R19 ;  /* 0x000000ffff027224 */ /* 0x000fe200078e0013 */
[----:B------:R-:W-:Y:S01]  /*e490*/  IADD3 R5, P0, RZ, -R11, RZ ;  /* 0x8000000bff057210 */ /* 0x000fe20007f1e0ff */
[----:B---3--:R-:W-:Y:S01]  /*e4a0*/  IMAD.MOV R15, RZ, RZ, -R15 ;  /* 0x000000ffff0f7224 */ /* 0x008fe200078e0a0f */
[----:B------:R-:W-:Y:S01]  /*e4b0*/  ULDC UR4, c[0x0][0x154] ;  /* 0x0000550000047ab9 */ /* 0x000fe20000000800 */
[----:B------:R-:W-:Y:S02]  /*e4c0*/  IMAD.MOV.U32 R7, RZ, RZ, 0x1 ;  /* 0x00000001ff077424 */ /* 0x000fe400078e00ff */
[----:B------:R-:W2:Y:S01]  /*e4d0*/  LDC R4, c[0x0][0x618] ;  /* 0x00018600ff047b82 */ /* 0x000ea20000000800 */
[----:B------:R-:W-:-:S02]  /*e4e0*/  IMAD.X R3, RZ, RZ, ~R0, P0 ;  /* 0x000000ffff037224 */ /* 0x000fc400000e0e00 */
[----:B------:R-:W-:Y:S02]  /*e4f0*/  IMAD R17, R17, R15, R14 ;  /* 0x0000000f11117224 */ /* 0x000fe400078e020e */
[-C--:B------:R-:W-:Y:S02]  /*e500*/  IMAD R0, R3, R12.reuse, RZ ;  /* 0x0000000c03007224 */ /* 0x080fe400078e02ff */
[----:B------:R-:W-:Y:S01]  /*e510*/  IMAD.MOV.U32 R3, RZ, RZ, R22 ;  /* 0x000000ffff037224 */ /* 0x000fe200078e0016 */
[----:B------:R-:W3:Y:S01]  /*e520*/  LDC R6, c[0x0][0x608] ;  /* 0x00018200ff067b82 */ /* 0x000ee20000000800 */
[----:B------:R-:W-:-:S04]  /*e530*/  IMAD.WIDE.U32 R2, R5, R12, R2 ;  /* 0x0000000c05027225 */ /* 0x000fc800078e0002 */
[----:B------:R-:W-:-:S03]  /*e540*/  IMAD R5, R5, R13, R0 ;  /* 0x0000000d05057224 */ /* 0x000fc600078e0200 */
[----:B------:R-:W5:Y:S01]  /*e550*/  LDC R18, c[0x0][0x658] ;  /* 0x00019600ff127b82 */ /* 0x000f620000000800 */
[----:B------:R-:W-:Y:S01]  /*e560*/  I2FP.F32.U32 R0, R16 ;  /* 0x0000001000007245 */ /* 0x000fe20000201000 */
[----:B------:R-:W-:Y:S01]  /*e570*/  IMAD.IADD R3, R3, 0x1, R5 ;  /* 0x0000000103037824 */ /* 0x000fe200078e0205 */
[----:B0-----:R-:W-:Y:S01]  /*e580*/  ISETP.NE.U32.AND P0, PT, R20, RZ, PT ;  /* 0x000000ff1400720c */ /* 0x001fe20003f05070 */
[----:B------:R-:W-:Y:S02]  /*e590*/  IMAD.MOV.U32 R5, RZ, RZ, -0x1 ;  /* 0xffffffffff057424 */ /* 0x000fe400078e00ff */
[----:B------:R-:W-:Y:S02]  /*e5a0*/  FMUL R0, R0, UR4 ;  /* 0x0000000400007c20 */ /* 0x000fe40008400000 */
[----:B------:R-:W0:Y:S01]  /*e5b0*/  LDC R15, c[0x0][0x148] ;  /* 0x00005200ff0f7b82 */ /* 0x000e220000000800 */
[----:B--2---:R-:W-:Y:S01]  /*e5c0*/  SHF.R.U64 R10, R2, R4, R3 ;  /* 0x00000004020a7219 */ /* 0x004fe20000001203 */
[----:B------:R2:W0:Y:S01]  /*e5d0*/  F2I.U32.TRUNC.NTZ R13, R0 ;  /* 0x00000000000d7305 */ /* 0x000422000020f000 */
[----:B------:R-:W-:-:S02]  /*e5e0*/  ISETP.NE.AND.EX P0, PT, R21, RZ, PT, P0 ;  /* 0x000000ff1500720c */ /* 0x000fc40003f05300 */
[----:B------:R-:W-:-:S03]  /*e5f0*/  SHF.R.U32.HI R3, RZ, R4, R3 ;  /* 0x00000004ff037219 */ /* 0x000fc60000011603 */
[----:B------:R-:W0:Y:S01]  /*e600*/  LDC R14, c[0x0][0x600] ;  /* 0x00018000ff0e7b82 */ /* 0x000e220000000800 */
[-CC-:B---3--:R-:W-:Y:S02]  /*e610*/  SHF.R.U64 R8, R10, R6.reuse, R3.reuse ;  /* 0x000000060a087219 */ /* 0x188fe40000001203 */
[----:B------:R-:W-:-:S05]  /*e620*/  SHF.R.U32.HI R3, RZ, R6, R3 ;  /* 0x00000006ff037219 */ /* 0x000fca0000011603 */
[----:B------:R-:W3:Y:S01]  /*e630*/  LDC R22, c[0x0][0x648] ;  /* 0x00019200ff167b82 */ /* 0x000ee20000000800 */
[-CC-:B-----5:R-:W-:Y:S02]  /*e640*/  SHF.R.U64 R12, R8, R18.reuse, R3.reuse ;  /* 0x00000012080c7219 */ /* 0x1a0fe40000001203 */
[-C--:B------:R-:W-:Y:S02]  /*e650*/  SHF.L.U32 R5, R5, R18.reuse, RZ ;  /* 0x0000001205057219 */ /* 0x080fe400000006ff */
[-C--:B------:R-:W-:Y:S01]  /*e660*/  SHF.R.U32.HI R3, RZ, R18.reuse, R3 ;  /* 0x00000012ff037219 */ /* 0x080fe20000011603 */
[----:B------:R-:W-:Y:S01]  /*e670*/  IMAD.MOV.U32 R2, RZ, RZ, R12 ;  /* 0x000000ffff027224 */ /* 0x000fe200078e000c */
[----:B------:R-:W-:Y:S01]  /*e680*/  SHF.L.U32 R18, R7, R18, RZ ;  /* 0x0000001207127219 */ /* 0x000fe200000006ff */
[----:B------:R-:W0:Y:S01]  /*e690*/  LDC R23, c[0x0][0x638] ;  /* 0x00018e00ff177b82 */ /* 0x000e220000000800 */
[----:B------:R-:W-:-:S07]  /*e6a0*/  LOP3.LUT R19, RZ, R5, RZ, 0x33, !PT ;  /* 0x00000005ff137212 */ /* 0x000fce00078e33ff */
[----:B------:R-:W0:Y:S01]  /*e6b0*/  LDC R24, c[0x0][0x610] ;  /* 0x00018400ff187b82 */ /* 0x000e220000000800 */
[----:B--2---:R-:W-:Y:S05]  /*e6c0*/  @!P0 BRA `(.L_x_281) ;  /* 0x0000000000288947 */ /* 0x004fea0003800000 */
        /* <DEDUP_REMOVED lines=10> */
.L_x_281:
[----:B---3--:R-:W-:Y:S01]  /*e770*/  SHF.R.U64 R0, R2, R22, R3 ;  /* 0x0000001602007219 */ /* 0x008fe20000001203 */
[----:B0-----:R-:W-:Y:S01]  /*e780*/  VIADD R7, R14, 0xffffffff ;  /* 0xffffffff0e077836 */ /* 0x001fe20000000000 */
[----:B------:R-:W-:Y:S01]  /*e790*/  LOP3.LUT R5, R8, R19, RZ, 0xc0, !PT ;  /* 0x0000001308057212 */ /* 0x000fe200078ec0ff */
[----:B------:R-:W-:Y:S02]  /*e7a0*/  IMAD.MOV R13, RZ, RZ, -R13 ;  /* 0x000000ffff0d7224 */ /* 0x000fe400078e0a0d */
[----:B------:R-:W-:Y:S02]  /*e7b0*/  IMAD.MOV R3, RZ, RZ, -R0 ;  /* 0x000000ffff037224 */ /* 0x000fe400078e0a00 */
[----:B------:R-:W-:Y:S01]  /*e7c0*/  IMAD R2, R18, R0, R5 ;  /* 0x0000000012027224 */ /* 0x000fe200078e0205 */
[----:B------:R-:W-:Y:S01]  /*e7d0*/  LOP3.LUT R5, R10, R7, RZ, 0xc0, !PT ;  /* 0x000000070a057212 */ /* 0x000fe200078ec0ff */
[----:B------:R-:W-:Y:S02]  /*e7e0*/  @P3 IMAD R17, R15, R13, R16 ;  /* 0x0000000d0f113224 */ /* 0x000fe400078e0210 */
[----:B------:R-:W-:-:S02]  /*e7f0*/  IMAD R0, R3, R23, R12 ;  /* 0x0000001703007224 */ /* 0x000fc400078e020c */
[----:B------:R-:W-:Y:S02]  /*e800*/  IMAD.MOV.U32 R4, RZ, RZ, 0x1 ;  /* 0x00000001ff047424 */ /* 0x000fe400078e00ff */
[----:B------:R-:W-:Y:S02]  /*e810*/  IMAD R2, R2, R24, R17 ;  /* 0x0000001802027224 */ /* 0x000fe400078e0211 */
[----:B------:R-:W-:Y:S01]  /*e820*/  IMAD R3, R0, R14, R5 ;  /* 0x0000000e00037224 */ /* 0x000fe200078e0205 */
[----:B------:R-:W-:-:S04]  /*e830*/  PRMT R0, R4, 0x7610, R0 ;  /* 0x0000761004007816 */ /* 0x000fc80000000000 */
[----:B------:R-:W-:Y:S02]  /*e840*/  SEL R4, R3, R2, !P3 ;  /* 0x0000000203047207 */ /* 0x000fe40005800000 */
[----:B------:R-:W-:-:S03]  /*e850*/  SEL R2, R2, R3, !P3 ;  /* 0x0000000302027207 */ /* 0x000fc60005800000 */
[----:B------:R2:W-:Y:S04]  /*e860*/  STL [R1+0x48], R4 ;  /* 0x0000480401007387 */ /* 0x0005e80000100800 */
[----:B------:R2:W-:Y:S04]  /*e870*/  STL [R1+0x38], R11 ;  /* 0x0000380b01007387 */ /* 0x0005e80000100800 */
[----:B------:R2:W-:Y:S02]  /*e880*/  STL [R1+0x44], R2 ;  /* 0x0000440201007387 */ /* 0x0005e40000100800 */
.L_x_279:
[----:B------:R-:W-:Y:S01]  /*e890*/  LOP3.LUT P0, RZ, R0, 0xff, RZ, 0xc0, !PT ;  /* 0x000000ff00ff7812 */ /* 0x000fe2000780c0ff */
[----:B------:R-:W-:-:S12]  /*e8a0*/  ULOP3.LUT UR13, UR13, 0x1, URZ, 0x3c, !UPT ;  /* 0x000000010d0d7892 */ /* 0x000fd8000f8e3c3f */
[----:B------:R-:W-:Y:S05]  /*e8b0*/  @P0 BRA `(.L_x_282) ;  /* 0xffffff2c00c00947 */ /* 0x000fea000383ffff */
[----:B------:R-:W-:Y:S05]  /*e8c0*/  EXIT ;  /* 0x000000000000794d */ /* 0x000fea0003800000 */
.L_x_14:
[----:B------:R-:W-:-:S08]  /*e8d0*/  ISETP.NE.AND P0, PT, RZ, UR4, PT ;  /* 0x00000004ff007c0c */ /* 0x000fd0000bf05270 */
[----:B0123--:R-:W0:-:S00]  /*e8e0*/  USETMAXREG.DEALLOC.CTAPOOL 0x28 ;  /* 0x00000028000079c8 */ /* 0x00fe0000080e0500 */
[----:B------:R-:W-:Y:S05]  /*e8f0*/  @P0 EXIT ;  /* 0x000000000000094d */ /* 0x000fea0003800000 */
[----:B0-----:R-:W-:Y:S01]  /*e900*/  LOP3.LUT P0, RZ, R0, 0xff, RZ, 0xc0, !PT ;  /* 0x000000ff00ff7812 */ /* 0x001fe2000780c0ff */
[----:B------:R-:W-:Y:S02]  /*e910*/  IMAD.MOV.U32 R0, RZ, RZ, 0x1 ;  /* 0x00000001ff007424 */ /* 0x000fe400078e00ff */
[----:B------:R-:W-:-:S10]  /*e920*/  IMAD.MOV.U32 R8, RZ, RZ, RZ ;  /* 0x000000ffff087224 */ /* 0x000fd400078e00ff */
[----:B------:R-:W-:Y:S05]  /*e930*/  @!P0 BRA `(.L_x_283) ;  /* 0x0000000c00408947 */ /* 0x000fea0003800000 */
[----:B------:R-:W-:Y:S01]  /*e940*/  LOP3.LUT P0, RZ, R2, 0x1f, RZ, 0xc0, !PT ;  /* 0x0000001f02ff7812 */ /* 0x000fe2000780c0ff */
[----:B------:R-:W-:Y:S01]  /*e950*/  ULDC UR8, c[0x0][0x658] ;  /* 0x0001960000087ab9 */ /* 0x000fe20000000800 */
[----:B------:R-:W-:Y:S01]  /*e960*/  UMOV UR9, 0xffffffff ;  /* 0xffffffff00097882 */ /* 0x000fe20000000000 */
[----:B------:R-:W-:Y:S01]  /*e970*/  BSSY B0, `(.L_x_283) ;  /* 0x00000cc000007945 */ /* 0x000fe20003800000 */
[----:B------:R-:W-:Y:S01]  /*e980*/  USHF.L.U32 UR9, UR9, UR8, URZ ;  /* 0x0000000809097299 */ /* 0x000fe2000800063f */
[C---:B------:R-:W-:Y:S01]  /*e990*/  ISETP.NE.AND P2, PT, R3.reuse, RZ, PT ;  /* 0x000000ff0300720c */ /* 0x040fe20003f45270 */
[----:B------:R-:W-:Y:S01]  /*e9a0*/  IMAD.MOV.U32 R9, RZ, RZ, 0x1 ;  /* 0x00000001ff097424 */ /* 0x000fe200078e00ff */
[----:B------:R-:W-:Y:S01]  /*e9b0*/  ISETP.NE.OR P0, PT, R3, RZ, !P0 ;  /* 0x000000ff0300720c */ /* 0x000fe20004705670 */
[----:B------:R-:W-:Y:S01]  /*e9c0*/  IMAD.MOV.U32 R0, RZ, RZ, 0x1 ;  /* 0x00000001ff007424 */ /* 0x000fe200078e00ff */
[----:B------:R-:W-:Y:S01]  /*e9d0*/  ULDC UR4, c[0x0][0x600] ;  /* 0x0001800000047ab9 */ /* 0x000fe20000000800 */
[----:B------:R-:W-:Y:S01]  /*e9e0*/  IMAD.MOV.U32 R8, RZ, RZ, RZ ;  /* 0x000000ffff087224 */ /* 0x000fe200078e00ff */
[----:B------:R-:W-:Y:S01]  /*e9f0*/  UMOV UR10, 0x1 ;  /* 0x00000001000a7882 */ /* 0x000fe20000000000 */
[----:B------:R-:W-:-:S02]  /*ea00*/  UIADD3 UR24, UR6, 0x1, URZ ;  /* 0x0000000106187890 */ /* 0x000fc4000fffe03f */
[----:B------:R-:W-:Y:S02]  /*ea10*/  ULOP3.LUT UR25, UR5, 0x2, URZ, 0xfc, !UPT ;  /* 0x0000000205197892 */ /* 0x000fe4000f8efc3f */
[----:B------:R-:W-:Y:S02]  /*ea20*/  UIADD3 UR18, UR4, -0x1, URZ ;  /* 0xffffffff04127890 */ /* 0x000fe4000fffe03f */
[----:B------:R-:W-:Y:S02]  /*ea30*/  USHF.L.U32 UR20, UR10, UR8, URZ ;  /* 0x000000080a147299 */ /* 0x000fe4000800063f */
[----:B------:R-:W-:Y:S01]  /*ea40*/  ULOP3.LUT UR19, URZ, UR9, URZ, 0x33, !UPT ;  /* 0x000000093f137292 */ /* 0x000fe2000f8e333f */
[----:B------:R-:W-:-:S11]  /*ea50*/  ULDC.64 UR22, c[0x0][0x198] ;  /* 0x0000660000167ab9 */ /* 0x000fd60000000a00 */
.L_x_295:
[----:B------:R-:W-:-:S03]  /*ea60*/  UMOV UR4, 0xffffffff ;  /* 0xffffffff00047882 */ /* 0x000fc60000000000 */
[----:B01----:R-:W-:Y:S05]  /*ea70*/  BRA.DIV UR4, `(.L_x_284) ;  /* 0x0000001a04c87947 */ /* 0x003fea000b800000 */
[----:B------:R-:W-:-:S13]  /*ea80*/  ELECT P1, URZ, PT ;  /* 0x00000000003f782f */ /* 0x000fda0003820000 */
.L_x_327:
[----:B------:R-:W0:Y:S01]  /*ea90*/  LDC R2, c[0x0][0x28c] ;  /* 0x0000a300ff027b82 */ /* 0x000e220000000800 */
[----:B------:R-:W-:Y:S01]  /*eaa0*/  BSSY B1, `(.L_x_285) ;  /* 0x000003b000017945 */ /* 0x000fe20003800000 */
[----:B0-----:R-:W-:-:S13]  /*eab0*/  ISETP.LT.OR P1, PT, R2, 0x1, !P1 ;  /* 0x000000010200780c */ /* 0x001fda0004f21670 */
[----:B------:R-:W-:Y:S05]  /*eac0*/  @P1 BRA `(.L_x_286) ;  /* 0x0000000000e01947 */ /* 0x000fea0003800000 */
[----:B------:R-:W2:Y:S04]  /*ead0*/  LDL.LU R4, [R1+0x48] ;  /* 0x0000480001047983 */ /* 0x000ea80000300800 */
[----:B------:R-:W3:Y:S01]  /*eae0*/  LDL.LU R3, [R1+0x44] ;  /* 0x0000440001037983 */ /* 0x000ee20000300800 */
[----:B------:R-:W-:Y:S02]  /*eaf0*/  IMAD.MOV.U32 R12, RZ, RZ, RZ ;  /* 0x000000ffff0c7224 */ /* 0x000fe400078e00ff */
[----:B------:R-:W-:Y:S02]  /*eb00*/  IMAD.U32 R13, RZ, RZ, UR24 ;  /* 0x00000018ff0d7e24 */ /* 0x000fe4000f8e00ff */
[----:B------:R-:W-:Y:S02]  /*eb10*/  IMAD.MOV.U32 R2, RZ, RZ, R0 ;  /* 0x000000ffff027224 */ /* 0x000fe400078e0000 */
[----:B--2---:R-:W-:-:S02]  /*eb20*/  IMAD R6, R4, 0xf0, RZ ;  /* 0x000000f004067824 */ /* 0x004fc400078e02ff */
[----:B---3--:R-:W-:Y:S02]  /*eb30*/  IMAD.SHL.U32 R7, R3, 0x40, RZ ;  /* 0x0000004003077824 */ /* 0x008fe400078e00ff */
[----:B------:R-:W-:-:S07]  /*eb40*/  IMAD.MOV.U32 R3, RZ, RZ, R8 ;  /* 0x000000ffff037224 */ /* 0x000fce00078e0008 */
.L_x_290:
[----:B------:R-:W0:Y:S01]  /*eb50*/  S2R R5, SR_CgaCtaId ;  /* 0x0000000000057919 */ /* 0x000e220000008800 */
[----:B------:R-:W-:-:S04]  /*eb60*/  MOV R4, 0x400 ;  /* 0x0000040000047802 */ /* 0x000fc80000000f00 */
[----:B0-----:R-:W-:Y:S02]  /*eb70*/  LEA R10, R5, R4, 0x18 ;  /* 0x00000004050a7211 */ /* 0x001fe400078ec0ff */
[----:B------:R-:W-:Y:S01]  /*eb80*/  SHF.L.U32 R4, R2, 0x1f, RZ ;  /* 0x0000001f02047819 */ /* 0x000fe200000006ff */
[----:B------:R-:W0:Y:S02]  /*eb90*/  @!P2 LDC R5, c[0x0][0x500] ;  /* 0x00014000ff05ab82 */ /* 0x000e240000000800 */
[----:B------:R-:W-:-:S04]  /*eba0*/  IMAD R11, R3, 0x8, R10 ;  /* 0x00000008030b7824 */ /* 0x000fc800078e020a */
[----:B------:R-:W1:Y:S02]  /*ebb0*/  SYNCS.PHASECHK.TRANS64.TRYWAIT P1, [R11+URZ+0xb8], R4 ;  /* 0x0000b8040b0075a7 */ /* 0x000e64000802017f */
[----:B-1----:R-:W-:Y:S05]  /*ebc0*/  @!P1 BRA `(.L_x_287) ;  /* 0x0000001800949947 */ /* 0x002fea0003800000 */
.L_x_328:
[----:B------:R-:W-:Y:S01]  /*ebd0*/  UPRMT UR4, UR25, 0x9910, URZ ;  /* 0x0000991019047896 */ /* 0x000fe2000800003f */
[----:B0-----:R0:W-:Y:S03]  /*ebe0*/  @!P2 SYNCS.ARRIVE.TRANS64 RZ, [R11+URZ], R5 ;  /* 0x000000050bffa9a7 */ /* 0x0011e6000800003f */
[----:B------:R-:W-:-:S06]  /*ebf0*/  UISETP.NE.AND UP0, UPT, UR4, 0x2, UPT ;  /* 0x000000020400788c */ /* 0x000fcc000bf05270 */
[----:B------:R-:W-:-:S13]  /*ec00*/  PLOP3.LUT P1, PT, PT, PT, UP0, 0x80, 0x0 ;  /* 0x000000000000781c */ /* 0x000fda0003f2f008 */
[----:B0-----:R-:W-:Y:S05]  /*ec10*/  @P1 BRA `(.L_x_288) ;  /* 0x0000000000041947 */ /* 0x001fea0003800000 */
[----:B------:R-:W-:Y:S01]  /*ec20*/  BPT.TRAP 0x1 ;  /* 0x000000040000795c */ /* 0x000fe20000300000 */
.L_x_288:
[----:B------:R-:W-:Y:S05]  /*ec30*/  @P0 BRA `(.L_x_289) ;  /* 0x0000000000040947 */ /* 0x000fea0003800000 */
[----:B------:R-:W-:Y:S01]  /*ec40*/  BPT.TRAP 0x1 ;  /* 0x000000040000795c */ /* 0x000fe20000300000 */
.L_x_289:
[----:B------:R-:W2:Y:S01]  /*ec50*/  LDL R5, [R1+0x38] ;  /* 0x0000380001057983 */ /* 0x000ea20000100800 */
[--C-:B-1----:R-:W-:Y:S01]  /*ec60*/  IMAD R4, R3, 0x800, R10.reuse ;  /* 0x0000080003047824 */ /* 0x102fe200078e020a */
[----:B------:R-:W-:Y:S01]  /*ec70*/  R2UR UR9, R11 ;  /* 0x000000000b0972ca */ /* 0x000fe200000e0000 */
[----:B------:R-:W-:Y:S01]  /*ec80*/  IMAD R10, R3, 0x1e00, R10 ;  /* 0x00001e00030a7824 */ /* 0x000fe200078e020a */
[----:B------:R-:W-:Y:S01]  /*ec90*/  UIADD3 UR14, UP0, UR22, 0xf0, URZ ;  /* 0x000000f0160e7890 */ /* 0x000fe2000ff1e03f */
[----:B------:R-:W-:Y:S01]  /*eca0*/  VIADD R13, R13, 0xffffffff ;  /* 0xffffffff0d0d7836 */ /* 0x000fe20000000000 */
[----:B------:R-:W-:Y:S01]  /*ecb0*/  R2UR UR4, R4 ;  /* 0x00000000040472ca */ /* 0x000fe200000e0000 */
[----:B------:R-:W-:Y:S01]  /*ecc0*/  UIADD3 UR28, UP1, UR22, 0x1f0, URZ ;  /* 0x000001f0161c7890 */ /* 0x000fe2000ff3e03f */
[----:B------:R-:W-:Y:S01]  /*ecd0*/  R2UR UR8, R10 ;  /* 0x000000000a0872ca */ /* 0x000fe200000e0000 */
[----:B------:R-:W-:Y:S01]  /*ece0*/  UIADD3.X UR15, URZ, UR23, URZ, UP0, !UPT ;  /* 0x000000173f0f7290 */ /* 0x000fe200087fe43f */
[----:B------:R-:W-:Y:S01]  /*ecf0*/  R2UR UR11, R7 ;  /* 0x00000000070b72ca */ /* 0x000fe200000e0000 */
[----:B------:R-:W-:Y:S01]  /*ed00*/  VIADD R3, R3, 0x1 ;  /* 0x0000000103037836 */ /* 0x000fe20000000000 */
[----:B------:R-:W-:Y:S01]  /*ed10*/  R2UR UR10, R12 ;  /* 0x000000000c0a72ca */ /* 0x000fe200000e0000 */
[----:B------:R-:W-:Y:S01]  /*ed20*/  UIADD3.X UR29, URZ, UR23, URZ, UP1, !UPT ;  /* 0x000000173f1d7290 */ /* 0x000fe20008ffe43f */
[----:B------:R-:W-:Y:S01]  /*ed30*/  R2UR UR21, R6 ;  /* 0x00000000061572ca */ /* 0x000fe200000e0000 */
[----:B------:R-:W-:Y:S01]  /*ed40*/  UMOV UR16, 0x0 ;  /* 0x0000000000107882 */ /* 0x000fe20000000000 */
[----:B------:R-:W-:Y:S01]  /*ed50*/  ISETP.GT.AND P4, PT, R13, 0x1, PT ;  /* 0x000000010d00780c */ /* 0x000fe20003f84270 */
[----:B------:R-:W-:Y:S01]  /*ed60*/  UMOV UR17, 0x10000000 ;  /* 0x1000000000117882 */ /* 0x000fe20000000000 */
[C---:B------:R-:W-:Y:S01]  /*ed70*/  ISETP.NE.AND P1, PT, R3.reuse, 0x17, PT ;  /* 0x000000170300780c */ /* 0x040fe20003f25270 */
[----:B------:R-:W-:Y:S01]  /*ed80*/  UIADD3 UR4, UR4, 0x280, URZ ;  /* 0x0000028004047890 */ /* 0x000fe2000fffe03f */
[----:B------:R-:W-:Y:S01]  /*ed90*/  VIADD R12, R12, 0x20 ;  /* 0x000000200c0c7836 */ /* 0x000fe20000000000 */
[----:B------:R-:W-:Y:S01]  /*eda0*/  UIADD3 UR13, UR8, 0xba80, URZ ;  /* 0x0000ba80080d7890 */ /* 0x000fe2000fffe03f */
[----:B------:R-:W-:-:S04]  /*edb0*/  SEL R3, R3, RZ, P1 ;  /* 0x000000ff03037207 */ /* 0x000fc80000800000 */
[----:B------:R-:W-:Y:S01]  /*edc0*/  UMOV UR8, UR4 ;  /* 0x0000000400087c82 */ /* 0x000fe20008000000 */
[----:B--2---:R-:W-:Y:S02]  /*edd0*/  R2UR UR12, R5 ;  /* 0x00000000050c72ca */ /* 0x004fe400000e0000 */
[----:B------:R-:W-:-:S04]  /*ede0*/  SEL R5, RZ, 0x1, P1 ;  /* 0x00000001ff057807 */ /* 0x000fc80000800000 */
[----:B------:R-:W-:-:S07]  /*edf0*/  LOP3.LUT R2, R2, R5, RZ, 0x3c, !PT ;  /* 0x0000000502027212 */ /* 0x000fce00078e3cff */
[----:B------:R0:W-:Y:S02]  /*ee00*/  UTMALDG.3D [UR8], [UR14], desc[UR16] ;  /* 0x000010080e0075b4 */ /* 0x0001e40008011000 */
[----:B0-----:R-:W-:Y:S01]  /*ee10*/  UMOV UR8, UR13 ;  /* 0x0000000d00087c82 */ /* 0x001fe20008000000 */
[----:B------:R-:W-:Y:S02]  /*ee20*/  UMOV UR11, UR21 ;  /* 0x00000015000b7c82 */ /* 0x000fe40008000000 */
[----:B------:R0:W-:Y:S02]  /*ee30*/  UTMALDG.3D [UR8], [UR28], desc[UR16] ;  /* 0x000010081c0075b4 */ /* 0x0001e40008011000 */
[----:B0-----:R-:W-:Y:S05]  /*ee40*/  @P4 BRA `(.L_x_290) ;  /* 0xfffffffc00404947 */ /* 0x001fea000383ffff */
.L_x_286:
[----:B------:R-:W-:Y:S05]  /*ee50*/  BSYNC B1 ;  /* 0x0000000000017941 */ /* 0x000fea0003800000 */
.L_x_285:
[----:B------:R-:W2:Y:S01]  /*ee60*/  LDL.LU R15, [R1+0x3c] ;  /* 0x00003c00010f7983 */ /* 0x000ea20000300800 */
[----:B------:R-:W-:Y:S01]  /*ee70*/  LOP3.LUT P5, RZ, R9, 0xff, RZ, 0xc0, !PT ;  /* 0x000000ff09ff7812 */ /* 0x000fe200078ac0ff */
[----:B------:R-:W-:Y:S01]  /*ee80*/  VIADD R8, R8, UR6 ;  /* 0x0000000608087c36 */ /* 0x000fe20008000000 */
[----:B------:R-:W-:Y:S01]  /*ee90*/  UISETP.GE.U32.AND UP0, UPT, UR6, 0x17, UPT ;  /* 0x000000170600788c */ /* 0x000fe2000bf06070 */
[----:B------:R-:W3:Y:S01]  /*eea0*/  LDL.LU R14, [R1+0x40] ;  /* 0x00004000010e7983 */ /* 0x000ee20000300800 */
[----:B------:R-:W-:Y:S01]  /*eeb0*/  IMAD.U32 R5, RZ, RZ, UR6 ;  /* 0x00000006ff057e24 */ /* 0x000fe2000f8e00ff */
[----:B------:R-:W-:Y:S01]  /*eec0*/  ULDC.64 UR8, c[0x0][0x650] ;  /* 0x0001940000087ab9 */ /* 0x000fe20000000a00 */
[----:B------:R-:W-:Y:S01]  /*eed0*/  ISETP.GT.U32.AND P1, PT, R8, 0x16, PT ;  /* 0x000000160800780c */ /* 0x000fe20003f24070 */
[----:B------:R-:W-:Y:S01]  /*eee0*/  BSSY B1, `(.L_x_291) ;  /* 0x0000072000017945 */ /* 0x000fe20003800000 */
[----:B------:R-:W-:Y:S02]  /*eef0*/  PLOP3.LUT P4, PT, PT, PT, UP0, 0x80, 0x0 ;  /* 0x000000000000781c */ /* 0x000fe40003f8f008 */
[----:B------:R-:W-:-:S02]  /*ef00*/  ISETP.LT.U32.AND P1, PT, R5, 0x17, P1 ;  /* 0x000000170500780c */ /* 0x000fc40000f21070 */
[----:B------:R-:W-:Y:S01]  /*ef10*/  PRMT R9, RZ, 0x7610, R9 ;  /* 0x00007610ff097816 */ /* 0x000fe20000000009 */
[----:B------:R-:W0:Y:S01]  /*ef20*/  @P5 S2R R3, SR_CgaCtaId ;  /* 0x0000000000035919 */ /* 0x000e220000008800 */
[----:B------:R-:W-:-:S04]  /*ef30*/  @P5 MOV R2, 0x400 ;  /* 0x0000040000025802 */ /* 0x000fc80000000f00 */
[----:B0-----:R-:W-:Y:S01]  /*ef40*/  @P5 LEA R4, R3, R2, 0x18 ;  /* 0x0000000203045211 */ /* 0x001fe200078ec0ff */
[----:B------:R-:W-:-:S03]  /*ef50*/  IMAD.WIDE.U32 R2, R8, -0x4de9bd37, RZ ;  /* 0xb21642c908027825 */ /* 0x000fc600078e00ff */
[----:B------:R0:W-:Y:S02]  /*ef60*/  @P5 SYNCS.ARRIVE.TRANS64.A1T0 RZ, [R4+URZ+0x1a8], RZ ;  /* 0x0001a8ff04ff59a7 */ /* 0x0001e4000810003f */
[----:B------:R-:W-:Y:S02]  /*ef70*/  SHF.R.U32.HI R5, RZ, 0x4, R3 ;  /* 0x00000004ff057819 */ /* 0x000fe40000011603 */
[----:B------:R-:W-:Y:S02]  /*ef80*/  SEL R3, RZ, 0x1, !P1 ;  /* 0x00000001ff037807 */ /* 0x000fe40004800000 */
[----:B------:R-:W-:Y:S01]  /*ef90*/  PRMT R2, RZ, 0x7610, R2 ;  /* 0x00007610ff027816 */ /* 0x000fe20000000002 */
[----:B------:R-:W-:Y:S01]  /*efa0*/  IMAD R8, R5, -0x17, R8 ;  /* 0xffffffe905087824 */ /* 0x000fe200078e0208 */
[----:B------:R-:W-:Y:S01]  /*efb0*/  LOP3.LUT R0, R0, R3, RZ, 0x3c, !PT ;  /* 0x0000000300007212 */ /* 0x000fe200078e3cff */
[----:B0-----:R-:W-:Y:S02]  /*efc0*/  IMAD.MOV.U32 R4, RZ, RZ, -0x1 ;  /* 0xffffffffff047424 */ /* 0x001fe400078e00ff */
[----:B------:R-:W-:Y:S01]  /*efd0*/  IMAD.MOV.U32 R3, RZ, RZ, -0x1 ;  /* 0xffffffffff037424 */ /* 0x000fe200078e00ff */
[----:B------:R-:W-:Y:S01]  /*efe0*/  @P4 LOP3.LUT R0, R0, 0x1, R5, 0x78, !PT ;  /* 0x0000000100004812 */ /* 0x000fe200078e7805 */
[----:B------:R-:W-:Y:S01]  /*eff0*/  IMAD.MOV.U32 R5, RZ, RZ, -0x1 ;  /* 0xffffffffff057424 */ /* 0x000fe200078e00ff */
[----:B---3--:R-:W-:-:S04]  /*f000*/  IADD3 R14, P5, R14, UR26, RZ ;  /* 0x0000001a0e0e7c10 */ /* 0x008fc8000ffbe0ff */
[----:B--2---:R-:W-:Y:S01]  /*f010*/  IADD3.X R15, R15, UR7, RZ, P5, !PT ;  /* 0x000000070f0f7c10 */ /* 0x004fe2000affe4ff */
[----:B------:R0:W-:Y:S01]  /*f020*/  STL [R1+0x40], R14 ;  /* 0x0000400e01007387 */ /* 0x0001e20000100800 */
[----:B------:R-:W-:-:S03]  /*f030*/  ISETP.GE.U32.AND P1, PT, R14, UR8, PT ;  /* 0x000000080e007c0c */ /* 0x000fc6000bf26070 */
[----:B------:R0:W-:Y:S01]  /*f040*/  STL [R1+0x3c], R15 ;  /* 0x00003c0f01007387 */ /* 0x0001e20000100800 */
[----:B------:R-:W-:-:S03]  /*f050*/  ISETP.GE.U32.AND.EX P1, PT, R15, UR9, PT, P1 ;  /* 0x000000090f007c0c */ /* 0x000fc6000bf26110 */
[----:B------:R0:W-:Y:S04]  /*f060*/  STL [R1+0x44], R5 ;  /* 0x0000440501007387 */ /* 0x0001e80000100800 */
[----:B------:R0:W-:Y:S04]  /*f070*/  STL [R1+0x48], R4 ;  /* 0x0000480401007387 */ /* 0x0001e80000100800 */
[----:B------:R0:W-:Y:S02]  /*f080*/  STL [R1+0x38], R3 ;  /* 0x0000380301007387 */ /* 0x0001e40000100800 */
[----:B------:R-:W-:Y:S05]  /*f090*/  @P1 BRA `(.L_x_292) ;  /* 0x0000000400581947 */ /* 0x000fea0003800000 */
[----:B------:R-:W-:Y:S01]  /*f0a0*/  ULDC.64 UR8, c[0x0][0x628] ;  /* 0x00018a0000087ab9 */ /* 0x000fe20000000a00 */
[----:B------:R-:W1:Y:S01]  /*f0b0*/  S2R R12, SR_CTAID.X ;  /* 0x00000000000c7919 */ /* 0x000e620000002500 */
[----:B------:R-:W-:Y:S01]  /*f0c0*/  ISETP.NE.U32.AND P1, PT, RZ, UR8, PT ;  /* 0x00000008ff007c0c */ /* 0x000fe2000bf25070 */
[----:B------:R-:W-:Y:S01]  /*f0d0*/  ULDC UR10, c[0x0][0x630] ;  /* 0x00018c00000a7ab9 */ /* 0x000fe20000000800 */
[----:B------:R-:W-:Y:S01]  /*f0e0*/  IMAD.MOV.U32 R2, RZ, RZ, R14 ;  /* 0x000000ffff027224 */ /* 0x000fe200078e000e */
[----:B------:R-:W2:Y:S01]  /*f0f0*/  S2R R10, SR_CTAID.Y ;  /* 0x00000000000a7919 */ /* 0x000ea20000002600 */
[----:B------:R-:W-:Y:S01]  /*f100*/  ISETP.NE.AND.EX P1, PT, RZ, UR9, PT, P1 ;  /* 0x00000009ff007c0c */ /* 0x000fe2000bf25310 */
[----:B0-----:R-:W-:-:S12]  /*f110*/  IMAD.MOV.U32 R3, RZ, RZ, R15 ;  /* 0x000000ffff037224 */ /* 0x001fd800078e000f */
[----:B------:R-:W-:Y:S05]  /*f120*/  @!P1 BRA `(.L_x_293) ;  /* 0x0000000000289947 */ /* 0x000fea0003800000 */
[----:B------:R-:W-:Y:S02]  /*f130*/  ULDC UR4, c[0x0][0x634] ;  /* 0x00018d0000047ab9 */ /* 0x000fe40000000800 */
[----:B------:R-:W-:-:S05]  /*f140*/  IADD3 R7, P1, R14, UR4, RZ ;  /* 0x000000040e077c10 */ /* 0x000fca000ff3e0ff */
[----:B------:R-:W-:-:S04]  /*f150*/  IMAD.X R11, RZ, RZ, R15, P1 ;  /* 0x000000ffff0b7224 */ /* 0x000fc800008e060f */
[----:B------:R-:W-:-:S04]  /*f160*/  IMAD.WIDE.U32 R4, R11, UR8, RZ ;  /* 0x000000080b047c25 */ /* 0x000fc8000f8e00ff */
[----:B------:R-:W-:-:S04]  /*f170*/  IMAD.WIDE.U32 R4, P1, R7, UR9, R4 ;  /* 0x0000000907047c25 */ /* 0x000fc8000f820004 */
[----:B------:R-:W-:-:S04]  /*f180*/  IMAD.WIDE.U32 R6, R7, UR8, RZ ;  /* 0x0000000807067c25 */ /* 0x000fc8000f8e00ff */
[----:B------:R-:W-:Y:S01]  /*f190*/  IMAD.X R3, RZ, RZ, RZ, P1 ;  /* 0x000000ffff037224 */ /* 0x000fe200008e06ff */
[----:B------:R-:W-:Y:S01]  /*f1a0*/  IADD3 RZ, P1, R7, R4, RZ ;  /* 0x0000000407ff7210 */ /* 0x000fe20007f3e0ff */
[----:B------:R-:W-:-:S04]  /*f1b0*/  IMAD.MOV.U32 R2, RZ, RZ, R5 ;  /* 0x000000ffff027224 */ /* 0x000fc800078e0005 */
[----:B------:R-:W-:-:S08]  /*f1c0*/  IMAD.WIDE.U32.X R2, R11, UR9, R2, P1 ;  /* 0x000000090b027c25 */ /* 0x000fd000088e0402 */
.L_x_293:
[--C-:B------:R-:W-:Y:S01]  /*f1d0*/  SHF.R.U64 R11, R2, UR10, R3.reuse ;  /* 0x0000000a020b7c19 */ /* 0x100fe20008001203 */
[----:B------:R-:W-:Y:S01]  /*f1e0*/  ULDC.64 UR8, c[0x0][0x620] ;  /* 0x0001880000087ab9 */ /* 0x000fe20000000a00 */
[----:B------:R-:W-:Y:S01]  /*f1f0*/  SHF.R.U32.HI R2, RZ, UR10, R3 ;  /* 0x0000000aff027c19 */ /* 0x000fe20008011603 */
[----:B------:R-:W-:Y:S01]  /*f200*/  IMAD.MOV.U32 R3, RZ, RZ, R15 ;  /* 0x000000ffff037224 */ /* 0x000fe200078e000f */
[----:B------:R-:W-:Y:S01]  /*f210*/  IADD3 R5, P1, RZ, -R11, RZ ;  /* 0x8000000bff057210 */ /* 0x000fe20007f3e0ff */
[----:B------:R-:W-:Y:S01]  /*f220*/  ULDC UR4, c[0x0][0x150] ;  /* 0x0000540000047ab9 */ /* 0x000fe20000000800 */
[----:B-1----:R-:W-:Y:S01]  /*f230*/  I2FP.F32.U32 R6, R12 ;  /* 0x0000000c00067245 */ /* 0x002fe20000201000 */
[----:B------:R-:W0:Y:S01]  /*f240*/  LDC R7, c[0x0][0x144] ;  /* 0x00005100ff077b82 */ /* 0x000e220000000800 */
[----:B------:R-:W-:Y:S01]  /*f250*/  ULDC.64 UR10, c[0x0][0x640] ;  /* 0x00019000000a7ab9 */ /* 0x000fe20000000a00 */
[----:B------:R-:W-:Y:S01]  /*f260*/  IMAD.X R2, RZ, RZ, ~R2, P1 ;  /* 0x000000ffff027224 */ /* 0x000fe200008e0e02 */
[----:B------:R-:W-:Y:S01]  /*f270*/  ISETP.NE.U32.AND P1, PT, RZ, UR10, PT ;  /* 0x0000000aff007c0c */ /* 0x000fe2000bf25070 */
[----:B------:R-:W-:Y:S01]  /*f280*/  FMUL R6, R6, UR4 ;  /* 0x0000000406067c20 */ /* 0x000fe20008400000 */
[----:B------:R-:W-:Y:S01]  /*f290*/  ULDC UR4, c[0x0][0x618] ;  /* 0x0001860000047ab9 */ /* 0x000fe20000000800 */
[----:B------:R-:W-:Y:S01]  /*f2a0*/  IMAD R4, R2, UR8, RZ ;  /* 0x0000000802047c24 */ /* 0x000fe2000f8e02ff */
[----:B------:R-:W-:Y:S01]  /*f2b0*/  ISETP.NE.AND.EX P1, PT, RZ, UR11, PT, P1 ;  /* 0x0000000bff007c0c */ /* 0x000fe2000bf25310 */
[----:B------:R-:W-:Y:S01]  /*f2c0*/  IMAD.MOV.U32 R2, RZ, RZ, R14 ;  /* 0x000000ffff027224 */ /* 0x000fe200078e000e */
[----:B------:R-:W1:Y:S01]  /*f2d0*/  LDC R15, c[0x0][0x148] ;  /* 0x00005200ff0f7b82 */ /* 0x000e620000000800 */
[----:B------:R-:W3:Y:S02]  /*f2e0*/  F2I.U32.TRUNC.NTZ R6, R6 ;  /* 0x0000000600067305 */ /* 0x000ee4000020f000 */
[----:B------:R-:W-:Y:S01]  /*f2f0*/  IMAD.WIDE.U32 R2, R5, UR8, R2 ;  /* 0x0000000805027c25 */ /* 0x000fe2000f8e0002 */
[----:B------:R-:W-:-:S03]  /*f300*/  ULDC UR8, c[0x0][0x154] ;  /* 0x0000550000087ab9 */ /* 0x000fc60000000800 */
[----:B------:R-:W-:Y:S01]  /*f310*/  IMAD R5, R5, UR9, R4 ;  /* 0x0000000905057c24 */ /* 0x000fe2000f8e0204 */
[----:B------:R-:W-:-:S03]  /*f320*/  ULDC UR9, c[0x0][0x608] ;  /* 0x0001820000097ab9 */ /* 0x000fc60000000800 */
[----:B------:R-:W-:-:S05]  /*f330*/  IMAD.IADD R3, R3, 0x1, R5 ;  /* 0x0000000103037824 */ /* 0x000fca00078e0205 */
[----:B------:R-:W-:Y:S01]  /*f340*/  SHF.R.U64 R13, R2, UR4, R3 ;  /* 0x00000004020d7c19 */ /* 0x000fe20008001203 */
[----:B---3--:R-:W-:Y:S01]  /*f350*/  IMAD.MOV R6, RZ, RZ, -R6 ;  /* 0x000000ffff067224 */ /* 0x008fe200078e0a06 */
[----:B--2---:R-:W-:-:S03]  /*f360*/  I2FP.F32.U32 R2, R10 ;  /* 0x0000000a00027245 */ /* 0x004fc60000201000 */
[----:B0-----:R-:W-:Y:S02]  /*f370*/  IMAD R12, R7, R6, R12 ;  /* 0x00000006070c7224 */ /* 0x001fe400078e020c */
[----:B------:R-:W-:Y:S01]  /*f380*/  FMUL R4, R2, UR8 ;  /* 0x0000000802047c20 */ /* 0x000fe20008400000 */
[----:B------:R-:W-:Y:S01]  /*f390*/  SHF.R.U32.HI R2, RZ, UR4, R3 ;  /* 0x00000004ff027c19 */ /* 0x000fe20008011603 */
[----:B------:R-:W-:Y:S02]  /*f3a0*/  ULDC UR4, c[0x0][0x658] ;  /* 0x0001960000047ab9 */ /* 0x000fe40000000800 */
[----:B------:R0:W2:Y:S01]  /*f3b0*/  F2I.U32.TRUNC.NTZ R18, R4 ;  /* 0x0000000400127305 */ /* 0x0000a2000020f000 */
[--C-:B------:R-:W-:Y:S02]  /*f3c0*/  SHF.R.U64 R16, R13, UR9, R2.reuse ;  /* 0x000000090d107c19 */ /* 0x100fe40008001202 */
[----:B------:R-:W-:-:S04]  /*f3d0*/  SHF.R.U32.HI R3, RZ, UR9, R2 ;  /* 0x00000009ff037c19 */ /* 0x000fc80008011602 */
[--C-:B------:R-:W-:Y:S02]  /*f3e0*/  SHF.R.U64 R14, R16, UR4, R3.reuse ;  /* 0x00000004100e7c19 */ /* 0x100fe40008001203 */
[----:B------:R-:W-:-:S03]  /*f3f0*/  SHF.R.U32.HI R3, RZ, UR4, R3 ;  /* 0x00000004ff037c19 */ /* 0x000fc60008011603 */
[----:B------:R-:W-:Y:S01]  /*f400*/  IMAD.MOV.U32 R2, RZ, RZ, R14 ;  /* 0x000000ffff027224 */ /* 0x000fe200078e000e */
[----:B01----:R-:W-:Y:S06]  /*f410*/  @!P1 BRA `(.L_x_294) ;  /* 0x0000000000289947 */ /* 0x003fec0003800000 */
        /* <DEDUP_REMOVED lines=10> */
.L_x_294:
[----:B------:R-:W-:Y:S01]  /*f4c0*/  ULDC UR4, c[0x0][0x648] ;  /* 0x0001920000047ab9 */ /* 0x000fe20000000800 */
[----:B--2---:R-:W-:Y:S01]  /*f4d0*/  IMAD.MOV R18, RZ, RZ, -R18 ;  /* 0x000000ffff127224 */ /* 0x004fe200078e0a12 */
[----:B------:R-:W-:Y:S01]  /*f4e0*/  SHF.R.U64 R3, R2, UR4, R3 ;  /* 0x0000000402037c19 */ /* 0x000fe20008001203 */
[----:B------:R-:W-:Y:S01]  /*f4f0*/  ULDC UR4, c[0x0][0x638] ;  /* 0x00018e0000047ab9 */ /* 0x000fe20000000800 */
[----:B------:R-:W-:Y:S01]  /*f500*/  LOP3.LUT R2, R16, UR19, RZ, 0xc0, !PT ;  /* 0x0000001310027c12 */ /* 0x000fe2000f8ec0ff */
[----:B------:R-:W-:Y:S01]  /*f510*/  @P3 IMAD R12, R15, R18, R10 ;  /* 0x000000120f0c3224 */ /* 0x000fe200078e020a */
[----:B------:R-:W-:Y:S01]  /*f520*/  LOP3.LUT R13, R13, UR18, RZ, 0xc0, !PT ;  /* 0x000000120d0d7c12 */ /* 0x000fe2000f8ec0ff */
[----:B------:R-:W-:Y:S01]  /*f530*/  IMAD.MOV R5, RZ, RZ, -R3 ;  /* 0x000000ffff057224 */ /* 0x000fe200078e0a03 */
[----:B------:R-:W-:Y:S01]  /*f540*/  ULDC UR8, c[0x0][0x610] ;  /* 0x0001840000087ab9 */ /* 0x000fe20000000800 */
[----:B------:R-:W-:Y:S02]  /*f550*/  IMAD R3, R3, UR20, R2 ;  /* 0x0000001403037c24 */ /* 0x000fe4000f8e0202 */
[----:B------:R-:W-:Y:S01]  /*f560*/  IMAD R14, R5, UR4, R14 ;  /* 0x00000004050e7c24 */ /* 0x000fe2000f8e020e */
[----:B------:R-:W-:Y:S01]  /*f570*/  ULDC UR4, c[0x0][0x600] ;  /* 0x0001800000047ab9 */ /* 0x000fe20000000800 */
[----:B------:R-:W-:-:S02]  /*f580*/  IMAD R3, R3, UR8, R12 ;  /* 0x0000000803037c24 */ /* 0x000fc4000f8e020c */
[----:B------:R-:W-:Y:S02]  /*f590*/  IMAD R14, R14, UR4, R13 ;  /* 0x000000040e0e7c24 */ /* 0x000fe4000f8e020d */
[----:B------:R-:W-:-:S03]  /*f5a0*/  IMAD.MOV.U32 R2, RZ, RZ, 0x1 ;  /* 0x00000001ff027424 */ /* 0x000fc600078e00ff */
[----:B------:R-:W-:Y:S02]  /*f5b0*/  SEL R4, R14, R3, !P3 ;  /* 0x000000030e047207 */ /* 0x000fe40005800000 */
[----:B------:R-:W-:-:S03]  /*f5c0*/  SEL R3, R3, R14, !P3 ;  /* 0x0000000e03037207 */ /* 0x000fc60005800000 */
[----:B------:R1:W-:Y:S04]  /*f5d0*/  STL [R1+0x48], R4 ;  /* 0x0000480401007387 */ /* 0x0003e80000100800 */
[----:B------:R1:W-:Y:S04]  /*f5e0*/  STL [R1+0x38], R11 ;  /* 0x0000380b01007387 */ /* 0x0003e80000100800 */
[----:B------:R1:W-:Y:S02]  /*f5f0*/  STL [R1+0x44], R3 ;  /* 0x0000440301007387 */ /* 0x0003e40000100800 */
.L_x_292:
[----:B------:R-:W-:Y:S05]  /*f600*/  BSYNC B1 ;  /* 0x0000000000017941 */ /* 0x000fea0003800000 */
.L_x_291:
[----:B------:R-:W-:-:S13]  /*f610*/  LOP3.LUT P1, RZ, R2, 0xff, RZ, 0xc0, !PT ;  /* 0x000000ff02ff7812 */ /* 0x000fda000782c0ff */
[----:B------:R-:W-:Y:S05]  /*f620*/  @P1 BRA `(.L_x_295) ;  /* 0xfffffff4000c1947 */ /* 0x000fea000383ffff */
[----:B------:R-:W-:Y:S05]  /*f630*/  BSYNC B0 ;  /* 0x0000000000007941 */ /* 0x000fea0003800000 */
.L_x_283:
[----:B------:R-:W-:-:S03]  /*f640*/  UMOV UR4, 0xffffffff ;  /* 0xffffffff00047882 */ /* 0x000fc60000000000 */
[----:B------:R-:W-:Y:S05]  /*f650*/  BRA.DIV UR4, `(.L_x_296) ;  /* 0x0000001204047947 */ /* 0x000fea000b800000 */
[----:B------:R-:W-:-:S13]  /*f660*/  ELECT P0, URZ, PT ;  /* 0x00000000003f782f */ /* 0x000fda0003800000 */
.L_x_331:
[----:B------:R-:W-:Y:S04]  /*f670*/  BSSY B0, `(.L_x_297) ;  /* 0x00000d7000007945 */ /* 0x000fe80003800000 */
[----:B------:R-:W-:Y:S05]  /*f680*/  @!P0 BRA `(.L_x_298) ;  /* 0x0000000c00548947 */ /* 0x000fea0003800000 */
[----:B------:R-:W-:-:S04]  /*f690*/  ULOP3.LUT UR4, UR5, 0x2, URZ, 0xfc, !UPT ;  /* 0x0000000205047892 */ /* 0x000fc8000f8efc3f */
[----:B------:R-:W-:-:S06]  /*f6a0*/  UISETP.NE.AND UP0, UPT, UR4, 0x3, UPT ;  /* 0x000000030400788c */ /* 0x000fcc000bf05270 */
[----:B------:R-:W-:-:S13]  /*f6b0*/  PLOP3.LUT P0, PT, PT, PT, UP0, 0x80, 0x0 ;  /* 0x000000000000781c */ /* 0x000fda0003f0f008 */
[----:B------:R-:W-:Y:S05]  /*f6c0*/  @!P0 BRA `(.L_x_299) ;  /* 0x0000000000048947 */ /* 0x000fea0003800000 */
[----:B------:R-:W-:Y:S01]  /*f6d0*/  BPT.TRAP 0x1 ;  /* 0x000000040000795c */ /* 0x000fe20000300000 */
.L_x_299:
[----:B01----:R-:W0:Y:S01]  /*f6e0*/  S2R R3, SR_CgaCtaId ;  /* 0x0000000000037919 */ /* 0x003e220000008800 */
[----:B------:R-:W-:-:S04]  /*f6f0*/  MOV R2, 0x400 ;  /* 0x0000040000027802 */ /* 0x000fc80000000f00 */
[----:B0-----:R-:W-:Y:S02]  /*f700*/  LEA R3, R3, R2, 0x18 ;  /* 0x0000000203037211 */ /* 0x001fe400078ec0ff */
[----:B------:R-:W-:-:S03]  /*f710*/  SHF.L.U32 R2, R0, 0x1f, RZ ;  /* 0x0000001f00027819 */ /* 0x000fc600000006ff */
[----:B------:R-:W-:-:S04]  /*f720*/  VIADD R3, R3, 0xb8 ;  /* 0x000000b803037836 */ /* 0x000fc80000000000 */
[C---:B------:R-:W-:Y:S02]  /*f730*/  IMAD R7, R8.reuse, 0x8, R3 ;  /* 0x0000000808077824 */ /* 0x040fe400078e0203 */
[----:B------:R-:W-:Y:S02]  /*f740*/  VIADD R8, R8, 0x1 ;  /* 0x0000000108087836 */ /* 0x000fe40000000000 */
[----:B------:R-:W0:Y:S03]  /*f750*/  SYNCS.PHASECHK.TRANS64.TRYWAIT P0, [R7+URZ], R2 ;  /* 0x00000002070075a7 */ /* 0x000e26000800017f */
[----:B------:R-:W-:-:S04]  /*f760*/  ISETP.NE.AND P1, PT, R8, 0x17, PT ;  /* 0x000000170800780c */ /* 0x000fc80003f25270 */
[----:B------:R-:W-:Y:S02]  /*f770*/  SEL R5, RZ, 0x1, P1 ;  /* 0x00000001ff057807 */ /* 0x000fe40000800000 */
[----:B------:R-:W-:Y:S02]  /*f780*/  SEL R8, R8, RZ, P1 ;  /* 0x000000ff08087207 */ /* 0x000fe40000800000 */
[----:B------:R-:W-:-:S03]  /*f790*/  LOP3.LUT R5, R0, R5, RZ, 0x3c, !PT ;  /* 0x0000000500057212 */ /* 0x000fc600078e3cff */
[----:B------:R-:W-:Y:S01]  /*f7a0*/  IMAD R9, R8, 0x8, R3 ;  /* 0x0000000808097824 */ /* 0x000fe200078e0203 */
[----:B------:R-:W-:Y:S01]  /*f7b0*/  SHF.L.U32 R4, R5, 0x1f, RZ ;  /* 0x0000001f05047819 */ /* 0x000fe200000006ff */
[----:B0-----:R-:W-:Y:S06]  /*f7c0*/  @!P0 BRA `(.L_x_300) ;  /* 0x0000000c00cc8947 */ /* 0x001fec0003800000 */
.L_x_332:
[----:B------:R-:W1:Y:S01]  /*f7d0*/  SYNCS.PHASECHK.TRANS64.TRYWAIT P0, [R9+URZ], R4 ;  /* 0x00000004090075a7 */ /* 0x000e62000800017f */
[----:B------:R-:W-:-:S05]  /*f7e0*/  VIADD R0, R8, 0x1 ;  /* 0x0000000108007836 */ /* 0x000fca0000000000 */
[----:B------:R-:W-:-:S04]  /*f7f0*/  ISETP.NE.AND P1, PT, R0, 0x17, PT ;  /* 0x000000170000780c */ /* 0x000fc80003f25270 */
[----:B0-----:R-:W-:Y:S02]  /*f800*/  SEL R2, RZ, 0x1, P1 ;  /* 0x00000001ff027807 */ /* 0x001fe40000800000 */
[----:B------:R-:W-:Y:S02]  /*f810*/  SEL R0, R0, RZ, P1 ;  /* 0x000000ff00007207 */ /* 0x000fe40000800000 */
[----:B------:R-:W-:-:S03]  /*f820*/  LOP3.LUT R7, R5, R2, RZ, 0x3c, !PT ;  /* 0x0000000205077212 */ /* 0x000fc600078e3cff */
[----:B------:R-:W-:Y:S01]  /*f830*/  IMAD R6, R0, 0x8, R3 ;  /* 0x0000000800067824 */ /* 0x000fe200078e0203 */
[----:B------:R-:W-:Y:S01]  /*f840*/  SHF.L.U32 R5, R7, 0x1f, RZ ;  /* 0x0000001f07057819 */ /* 0x000fe200000006ff */
[----:B-1----:R-:W-:Y:S06]  /*f850*/  @!P0 BRA `(.L_x_301) ;  /* 0x0000000c00bc8947 */ /* 0x002fec0003800000 */
.L_x_333:
[----:B------:R-:W1:Y:S01]  /*f860*/  SYNCS.PHASECHK.TRANS64.TRYWAIT P0, [R6+URZ], R5 ;  /* 0x00000005060075a7 */ /* 0x000e62000800017f */
[----:B------:R-:W-:-:S05]  /*f870*/  VIADD R0, R0, 0x1 ;  /* 0x0000000100007836 */ /* 0x000fca0000000000 */
[----:B------:R-:W-:-:S04]  /*f880*/  ISETP.NE.AND P1, PT, R0, 0x17, PT ;  /* 0x000000170000780c */ /* 0x000fc80003f25270 */
[----:B------:R-:W-:Y:S02]  /*f890*/  SEL R2, RZ, 0x1, P1 ;  /* 0x00000001ff027807 */ /* 0x000fe40000800000 */
[----:B------:R-:W-:Y:S02]  /*f8a0*/  SEL R0, R0, RZ, P1 ;  /* 0x000000ff00007207 */ /* 0x000fe40000800000 */
[----:B------:R-:W-:-:S03]  /*f8b0*/  LOP3.LUT R7, R7, R2, RZ, 0x3c, !PT ;  /* 0x0000000207077212 */ /* 0x000fc600078e3cff */
[----:B0-----:R-:W-:Y:S01]  /*f8c0*/  IMAD R9, R0, 0x8, R3 ;  /* 0x0000000800097824 */ /* 0x001fe200078e0203 */
[----:B------:R-:W-:Y:S01]  /*f8d0*/  SHF.L.U32 R4, R7, 0x1f, RZ ;  /* 0x0000001f07047819 */ /* 0x000fe200000006ff */
[----:B-1----:R-:W-:Y:S06]  /*f8e0*/  @!P0 BRA `(.L_x_302) ;  /* 0x0000000c00ac8947 */ /* 0x002fec0003800000 */
.L_x_334:
        /* <DEDUP_REMOVED lines=9> */
.L_x_335:
        /* <DEDUP_REMOVED lines=9> */
.L_x_336:
        /* <DEDUP_REMOVED lines=9> */
.L_x_337:
        /* <DEDUP_REMOVED lines=9> */
.L_x_338:
        /* <DEDUP_REMOVED lines=9> */
.L_x_339:
        /* <DEDUP_REMOVED lines=9> */
.L_x_340:
        /* <DEDUP_REMOVED lines=9> */
.L_x_341:
        /* <DEDUP_REMOVED lines=9> */
.L_x_342:
        /* <DEDUP_REMOVED lines=9> */
.L_x_343:
        /* <DEDUP_REMOVED lines=9> */
.L_x_344:
        /* <DEDUP_REMOVED lines=9> */
.L_x_345:
        /* <DEDUP_REMOVED lines=9> */
.L_x_346:
        /* <DEDUP_REMOVED lines=9> */
.L_x_347:
        /* <DEDUP_REMOVED lines=9> */
.L_x_348:
        /* <DEDUP_REMOVED lines=9> */
.L_x_349:
        /* <DEDUP_REMOVED lines=9> */
.L_x_350:
        /* <DEDUP_REMOVED lines=9> */
.L_x_351:
        /* <DEDUP_REMOVED lines=9> */
.L_x_352:
[----:B------:R-:W1:Y:S01]  /*10310*/  SYNCS.PHASECHK.TRANS64.TRYWAIT P0, [R9+URZ], R4 ;  /* 0x00000004090075a7 */ /* 0x000e62000800017f */
[----:B------:R-:W-:-:S05]  /*10320*/  VIADD R0, R0, 0x1 ;  /* 0x0000000100007836 */ /* 0x000fca0000000000 */
[----:B------:R-:W-:-:S04]  /*10330*/  ISETP.NE.AND P1, PT, R0, 0x17, PT ;  /* 0x000000170000780c */ /* 0x000fc80003f25270 */
[----:B------:R-:W-:Y:S02]  /*10340*/  SEL R2, RZ, 0x1, P1 ;  /* 0x00000001ff027807 */ /* 0x000fe40000800000 */
[----:B------:R-:W-:Y:S02]  /*10350*/  SEL R0, R0, RZ, P1 ;  /* 0x000000ff00007207 */ /* 0x000fe40000800000 */
[----:B------:R-:W-:Y:S01]  /*10360*/  LOP3.LUT R2, R7, R2, RZ, 0x3c, !PT ;  /* 0x0000000207027212 */ /* 0x000fe200078e3cff */
[----:B-1----:R-:W-:Y:S06]  /*10370*/  @!P0 BRA `(.L_x_321) ;  /* 0x0000000800848947 */ /* 0x002fec0003800000 */
.L_x_353:
[----:B------:R-:W-:Y:S01]  /*10380*/  IMAD R3, R0, 0x8, R3 ;  /* 0x0000000800037824 */ /* 0x000fe200078e0203 */
[----:B------:R-:W-:-:S07]  /*10390*/  SHF.L.U32 R0, R2, 0x1f, RZ ;  /* 0x0000001f02007819 */ /* 0x000fce00000006ff */
.L_x_322:
[----:B--2---:R2:W3:Y:S02]  /*103a0*/  SYNCS.PHASECHK.TRANS64.TRYWAIT P0, [R3+URZ], R0 ;  /* 0x00000000030075a7 */ /* 0x0044e4000800017f */
[----:B---3--:R-:W-:Y:S05]  /*103b0*/  @!P0 NANOSLEEP.SYNCS 0x989680 ;  /* 0x009896800000895d */ /* 0x008fea0003900000 */
[----:B------:R-:W3:Y:S02]  /*103c0*/  @!P0 SYNCS.PHASECHK.TRANS64 P0, [R3+URZ], R0 ;  /* 0x00000000030085a7 */ /* 0x000ee4000800007f */
[----:B---3--:R-:W-:Y:S05]  /*103d0*/  @!P0 BRA `(.L_x_322) ;  /* 0xfffffffc00f08947 */ /* 0x008fea000383ffff */
.L_x_298:
[----:B------:R-:W-:Y:S05]  /*103e0*/  BSYNC B0 ;  /* 0x0000000000007941 */ /* 0x000fea0003800000 */
.L_x_297:
[----:B------:R-:W-:Y:S05]  /*103f0*/  EXIT ;  /* 0x000000000000794d */ /* 0x000fea0003800000 */
.L_x_16:
[----:B---3--:R-:W-:-:S04]  /*10400*/  IMAD.U32 R3, RZ, RZ, UR14 ;  /* 0x0000000eff037e24 */ /* 0x008fc8000f8e00ff */
[----:B------:R3:W4:Y:S03]  /*10410*/  SYNCS.PHASECHK.TRANS64.TRYWAIT P0, [R3+URZ+-0x8], R0 ;  /* 0xfffff800030075a7 */ /* 0x000726000800017f */
[----:B----4-:R-:W-:Y:S05]  /*10420*/  @!P0 NANOSLEEP.SYNCS 0x989680 ;  /* 0x009896800000895d */ /* 0x010fea0003900000 */
[----:B------:R-:W4:Y:S02]  /*10430*/  @!P0 SYNCS.PHASECHK.TRANS64 P0, [R3+URZ+-0x8], R0 ;  /* 0xfffff800030085a7 */ /* 0x000f24000800007f */
[----:B----4-:R-:W-:Y:S05]  /*10440*/  @!P0 BRA `(.L_x_16) ;  /* 0xfffffffc00ec8947 */ /* 0x010fea000383ffff */
[----:B------:R-:W-:Y:S05]  /*10450*/  BRA `(.L_x_323) ;  /* 0xffffff1000f87947 */ /* 0x000fea000383ffff */
.L_x_21:
[----:B-1----:R-:W-:-:S04]  /*10460*/  IMAD.U32 R3, RZ, RZ, UR20 ;  /* 0x00000014ff037e24 */ /* 0x002fc8000f8e00ff */
[----:B------:R1:W3:Y:S03]  /*10470*/  SYNCS.PHASECHK.TRANS64.TRYWAIT P0, [R3+URZ], R0 ;  /* 0x00000000030075a7 */ /* 0x0002e6000800017f */
[----:B---3--:R-:W-:Y:S05]  /*10480*/  @!P0 NANOSLEEP.SYNCS 0x989680 ;  /* 0x009896800000895d */ /* 0x008fea0003900000 */
[----:B------:R-:W3:Y:S02]  /*10490*/  @!P0 SYNCS.PHASECHK.TRANS64 P0, [R3+URZ], R0 ;  /* 0x00000000030085a7 */ /* 0x000ee4000800007f */
[----:B---3--:R-:W-:Y:S05]  /*104a0*/  @!P0 BRA `(.L_x_21) ;  /* 0xfffffffc00ec8947 */ /* 0x008fea000383ffff */
[----:B------:R-:W-:Y:S05]  /*104b0*/  BRA `(.L_x_20) ;  /* 0xffffff1c002c7947 */ /* 0x000fea000383ffff */
.L_x_27:
[----:B-----5:R1:W-:Y:S02]  /*104c0*/  STL [R1+0x5c], R0 ;  /* 0x00005c0001007387 */ /* 0x0203e40000100800 */
[----:B-1----:R-:W-:-:S04]  /*104d0*/  IMAD.U32 R0, RZ, RZ, UR21 ;  /* 0x00000015ff007e24 */ /* 0x002fc8000f8e00ff */
[----:B------:R1:W3:Y:S03]  /*104e0*/  SYNCS.PHASECHK.TRANS64.TRYWAIT P0, [R0+URZ], R229 ;  /* 0x000000e5000075a7 */ /* 0x0002e6000800017f */
[----:B---3--:R-:W-:Y:S05]  /*104f0*/  @!P0 NANOSLEEP.SYNCS 0x989680 ;  /* 0x009896800000895d */ /* 0x008fea0003900000 */
[----:B------:R1:W3:Y:S02]  /*10500*/  @!P0 SYNCS.PHASECHK.TRANS64 P0, [R0+URZ], R229 ;  /* 0x000000e5000085a7 */ /* 0x0002e4000800007f */
[----:B-1----:R1:W5:Y:S02]  /*10510*/  LDL.LU R0, [R1+0x5c] ;  /* 0x00005c0001007983 */ /* 0x0023640000300800 */
[----:B-1-3--:R-:W-:Y:S05]  /*10520*/  @!P0 BRA `(.L_x_27) ;  /* 0xfffffffc00e48947 */ /* 0x00afea000383ffff */
[----:B------:R-:W-:Y:S05]  /*10530*/  BRA `(.L_x_26) ;  /* 0xffffff2c00cc7947 */ /* 0x000fea000383ffff */
.L_x_35:
[----:B---3--:R-:W-:-:S04]  /*10540*/  IMAD.U32 R25, RZ, RZ, UR14 ;  /* 0x0000000eff197e24 */ /* 0x008fc8000f8e00ff */
[----:B------:R3:W4:Y:S03]  /*10550*/  SYNCS.PHASECHK.TRANS64.TRYWAIT P0, [R25+URZ+0x8], R24 ;  /* 0x00000818190075a7 */ /* 0x000726000800017f */
[----:B----4-:R-:W-:Y:S05]  /*10560*/  @!P0 NANOSLEEP.SYNCS 0x989680 ;  /* 0x009896800000895d */ /* 0x010fea0003900000 */
[----:B------:R-:W4:Y:S02]  /*10570*/  @!P0 SYNCS.PHASECHK.TRANS64 P0, [R25+URZ+0x8], R24 ;  /* 0x00000818190085a7 */ /* 0x000f24000800007f */
[----:B----4-:R-:W-:Y:S05]  /*10580*/  @!P0 BRA `(.L_x_35) ;  /* 0xfffffffc00ec8947 */ /* 0x010fea000383ffff */
[----:B------:R-:W-:Y:S05]  /*10590*/  BRA `(.L_x_324) ;  /* 0xffffff4c009c7947 */ /* 0x000fea000383ffff */
.L_x_284:
[----:B------:R-:W-:Y:S01]  /*105a0*/  BSSY B1, `(.L_x_325) ;  /* 0x0000006000017945 */ /* 0x000fe20003800000 */
[----:B------:R-:W-:-:S07]  /*105b0*/  IMAD.MOV.U32 R2, RZ, RZ, -0x1 ;  /* 0xffffffffff027424 */ /* 0x000fce00078e00ff */
[----:B------:R-:W-:Y:S05]  /*105c0*/  WARPSYNC.COLLECTIVE R2, `(.L_x_326) ;  /* 0x00000000020c7348 */ /* 0x000fea0003c00000 */
[----:B------:R-:W-:Y:S02]  /*105d0*/  ELECT P1, UR62, PT ;  /* 0x00000000003e782f */ /* 0x000fe40003820000 */
[----:B------:R-:W-:Y:S01]  /*105e0*/  MOV R2, UR62 ;  /* 0x0000003e00027c02 */ /* 0x000fe20008000f00 */
[----:B------:R-:W-:Y:S10]  /*105f0*/  ENDCOLLECTIVE ;  /* 0x000000000000791b */ /* 0x000ff40003800000 */
.L_x_326:
[----:B------:R-:W-:Y:S05]  /*10600*/  BSYNC B1 ;  /* 0x0000000000017941 */ /* 0x000fea0003800000 */
.L_x_325:
[----:B------:R-:W-:Y:S05]  /*10610*/  BRA `(.L_x_327) ;  /* 0xffffffe4001c7947 */ /* 0x000fea000383ffff */
.L_x_287:
[----:B-1----:R1:W2:Y:S02]  /*10620*/  SYNCS.PHASECHK.TRANS64.TRYWAIT P1, [R11+URZ+0xb8], R4 ;  /* 0x0000b8040b0075a7 */ /* 0x0022a4000802017f */
[----:B--2---:R-:W-:Y:S05]  /*10630*/  @!P1 NANOSLEEP.SYNCS 0x989680 ;  /* 0x009896800000995d */ /* 0x004fea0003900000 */
[----:B------:R-:W2:Y:S02]  /*10640*/  @!P1 SYNCS.PHASECHK.TRANS64 P1, [R11+URZ+0xb8], R4 ;  /* 0x0000b8040b0095a7 */ /* 0x000ea4000802007f */
[----:B--2---:R-:W-:Y:S05]  /*10650*/  @!P1 BRA `(.L_x_287) ;  /* 0xfffffffc00f09947 */ /* 0x004fea000383ffff */
[----:B------:R-:W-:Y:S05]  /*10660*/  BRA `(.L_x_328) ;  /* 0xffffffe400587947 */ /* 0x000fea000383ffff */
.L_x_296:
[----:B------:R-:W-:Y:S01]  /*10670*/  BSSY B0, `(.L_x_329) ;  /* 0x0000006000007945 */ /* 0x000fe20003800000 */
[----:B------:R-:W-:-:S07]  /*10680*/  IMAD.MOV.U32 R2, RZ, RZ, -0x1 ;  /* 0xffffffffff027424 */ /* 0x000fce00078e00ff */
[----:B01----:R-:W-:Y:S05]  /*10690*/  WARPSYNC.COLLECTIVE R2, `(.L_x_330) ;  /* 0x00000000020c7348 */ /* 0x003fea0003c00000 */
[----:B------:R-:W-:Y:S02]  /*106a0*/  ELECT P1, UR62, PT ;  /* 0x00000000003e782f */ /* 0x000fe40003820000 */
[----:B------:R-:W-:Y:S01]  /*106b0*/  MOV R2, UR62 ;  /* 0x0000003e00027c02 */ /* 0x000fe20008000f00 */
[----:B01----:R-:W-:Y:S10]  /*106c0*/  ENDCOLLECTIVE ;  /* 0x000000000000791b */ /* 0x003ff40003800000 */
.L_x_330:
[----:B------:R-:W-:Y:S05]  /*106d0*/  BSYNC B0 ;  /* 0x0000000000007941 */ /* 0x000fea0003800000 */
.L_x_329:
[----:B------:R-:W-:Y:S01]  /*106e0*/  PLOP3.LUT P0, PT, P1, PT, PT, 0x80, 0x0 ;  /* 0x000000000000781c */ /* 0x000fe20000f0f070 */
[----:B------:R-:W-:-:S12]  /*106f0*/  BRA `(.L_x_331) ;  /* 0xffffffec00dc7947 */ /* 0x000fd8000383ffff */
.L_x_300:
[----:B0-----:R0:W1:Y:S02]  /*10700*/  SYNCS.PHASECHK.TRANS64.TRYWAIT P0, [R7+URZ], R2 ;  /* 0x00000002070075a7 */ /* 0x001064000800017f */
[----:B-1----:R-:W-:Y:S05]  /*10710*/  @!P0 NANOSLEEP.SYNCS 0x989680 ;  /* 0x009896800000895d */ /* 0x002fea0003900000 */
[----:B------:R-:W1:Y:S02]  /*10720*/  @!P0 SYNCS.PHASECHK.TRANS64 P0, [R7+URZ], R2 ;  /* 0x00000002070085a7 */ /* 0x000e64000800007f */
[----:B-1----:R-:W-:Y:S05]  /*10730*/  @!P0 BRA `(.L_x_300) ;  /* 0xfffffffc00f08947 */ /* 0x002fea000383ffff */
[----:B------:R-:W-:Y:S05]  /*10740*/  BRA `(.L_x_332) ;  /* 0xfffffff000207947 */ /* 0x000fea000383ffff */
.L_x_301:
[----:B0-----:R0:W1:Y:S02]  /*10750*/  SYNCS.PHASECHK.TRANS64.TRYWAIT P0, [R9+URZ], R4 ;  /* 0x00000004090075a7 */ /* 0x001064000800017f */
[----:B-1----:R-:W-:Y:S05]  /*10760*/  @!P0 NANOSLEEP.SYNCS 0x989680 ;  /* 0x009896800000895d */ /* 0x002fea0003900000 */
[----:B------:R-:W1:Y:S02]  /*10770*/  @!P0 SYNCS.PHASECHK.TRANS64 P0, [R9+URZ], R4 ;  /* 0x00000004090085a7 */ /* 0x000e64000800007f */
[----:B-1----:R-:W-:Y:S05]  /*10780*/  @!P0 BRA `(.L_x_301) ;  /* 0xfffffffc00f08947 */ /* 0x002fea000383ffff */
[----:B------:R-:W-:Y:S05]  /*10790*/  BRA `(.L_x_333) ;  /* 0xfffffff000307947 */ /* 0x000fea000383ffff */
.L_x_302:
[----:B0-----:R0:W1:Y:S02]  /*107a0*/  SYNCS.PHASECHK.TRANS64.TRYWAIT P0, [R6+URZ], R5 ;  /* 0x00000005060075a7 */ /* 0x001064000800017f */
[----:B-1----:R-:W-:Y:S05]  /*107b0*/  @!P0 NANOSLEEP.SYNCS 0x989680 ;  /* 0x009896800000895d */ /* 0x002fea0003900000 */
[----:B------:R-:W1:Y:S02]  /*107c0*/  @!P0 SYNCS.PHASECHK.TRANS64 P0, [R6+URZ], R5 ;  /* 0x00000005060085a7 */ /* 0x000e64000800007f */
[----:B-1----:R-:W-:Y:S05]  /*107d0*/  @!P0 BRA `(.L_x_302) ;  /* 0xfffffffc00f08947 */ /* 0x002fea000383ffff */
[----:B------:R-:W-:Y:S05]  /*107e0*/  BRA `(.L_x_334) ;  /* 0xfffffff000407947 */ /* 0x000fea000383ffff */
.L_x_303:
[----:B0-----:R0:W1:Y:S02]  /*107f0*/  SYNCS.PHASECHK.TRANS64.TRYWAIT P0, [R9+URZ], R4 ;  /* 0x00000004090075a7 */ /* 0x001064000800017f */
[----:B-1----:R-:W-:Y:S05]  /*10800*/  @!P0 NANOSLEEP.SYNCS 0x989680 ;  /* 0x009896800000895d */ /* 0x002fea0003900000 */
[----:B------:R-:W1:Y:S02]  /*10810*/  @!P0 SYNCS.PHASECHK.TRANS64 P0, [R9+URZ], R4 ;  /* 0x00000004090085a7 */ /* 0x000e64000800007f */
[----:B-1----:R-:W-:Y:S05]  /*10820*/  @!P0 BRA `(.L_x_303) ;  /* 0xfffffffc00f08947 */ /* 0x002fea000383ffff */
[----:B------:R-:W-:Y:S05]  /*10830*/  BRA `(.L_x_335) ;  /* 0xfffffff000507947 */ /* 0x000fea000383ffff */
.L_x_304:
[----:B0-----:R0:W1:Y:S02]  /*10840*/  SYNCS.PHASECHK.TRANS64.TRYWAIT P0, [R6+URZ], R5 ;  /* 0x00000005060075a7 */ /* 0x001064000800017f */
[----:B-1----:R-:W-:Y:S05]  /*10850*/  @!P0 NANOSLEEP.SYNCS 0x989680 ;  /* 0x009896800000895d */ /* 0x002fea0003900000 */
[----:B------:R-:W1:Y:S02]  /*10860*/  @!P0 SYNCS.PHASECHK.TRANS64 P0, [R6+URZ], R5 ;  /* 0x00000005060085a7 */ /* 0x000e64000800007f */
[----:B-1----:R-:W-:Y:S05]  /*10870*/  @!P0 BRA `(.L_x_304) ;  /* 0xfffffffc00f08947 */ /* 0x002fea000383ffff */
[----:B------:R-:W-:Y:S05]  /*10880*/  BRA `(.L_x_336) ;  /* 0xfffffff000607947 */ /* 0x000fea000383ffff */
.L_x_305:
[----:B0-----:R0:W1:Y:S02]  /*10890*/  SYNCS.PHASECHK.TRANS64.TRYWAIT P0, [R9+URZ], R4 ;  /* 0x00000004090075a7 */ /* 0x001064000800017f */
[----:B-1----:R-:W-:Y:S05]  /*108a0*/  @!P0 NANOSLEEP.SYNCS 0x989680 ;  /* 0x009896800000895d */ /* 0x002fea0003900000 */
[----:B------:R-:W1:Y:S02]  /*108b0*/  @!P0 SYNCS.PHASECHK.TRANS64 P0, [R9+URZ], R4 ;  /* 0x00000004090085a7 */ /* 0x000e64000800007f */
[----:B-1----:R-:W-:Y:S05]  /*108c0*/  @!P0 BRA `(.L_x_305) ;  /* 0xfffffffc00f08947 */ /* 0x002fea000383ffff */
[----:B------:R-:W-:Y:S05]  /*108d0*/  BRA `(.L_x_337) ;  /* 0xfffffff000707947 */ /* 0x000fea000383ffff */
.L_x_306:
[----:B0-----:R0:W1:Y:S02]  /*108e0*/  SYNCS.PHASECHK.TRANS64.TRYWAIT P0, [R6+URZ], R5 ;  /* 0x00000005060075a7 */ /* 0x001064000800017f */
[----:B-1----:R-:W-:Y:S05]  /*108f0*/  @!P0 NANOSLEEP.SYNCS 0x989680 ;  /* 0x009896800000895d */ /* 0x002fea0003900000 */
[----:B------:R-:W1:Y:S02]  /*10900*/  @!P0 SYNCS.PHASECHK.TRANS64 P0, [R6+URZ], R5 ;  /* 0x00000005060085a7 */ /* 0x000e64000800007f */
[----:B-1----:R-:W-:Y:S05]  /*10910*/  @!P0 BRA `(.L_x_306) ;  /* 0xfffffffc00f08947 */ /* 0x002fea000383ffff */
[----:B------:R-:W-:Y:S05]  /*10920*/  BRA `(.L_x_338) ;  /* 0xfffffff000807947 */ /* 0x000fea000383ffff */
.L_x_307:
[----:B0-----:R0:W1:Y:S02]  /*10930*/  SYNCS.PHASECHK.TRANS64.TRYWAIT P0, [R9+URZ], R4 ;  /* 0x00000004090075a7 */ /* 0x001064000800017f */
[----:B-1----:R-:W-:Y:S05]  /*10940*/  @!P0 NANOSLEEP.SYNCS 0x989680 ;  /* 0x009896800000895d */ /* 0x002fea0003900000 */
[----:B------:R-:W1:Y:S02]  /*10950*/  @!P0 SYNCS.PHASECHK.TRANS64 P0, [R9+URZ], R4 ;  /* 0x00000004090085a7 */ /* 0x000e64000800007f */
[----:B-1----:R-:W-:Y:S05]  /*10960*/  @!P0 BRA `(.L_x_307) ;  /* 0xfffffffc00f08947 */ /* 0x002fea000383ffff */
[----:B------:R-:W-:Y:S05]  /*10970*/  BRA `(.L_x_339) ;  /* 0xfffffff000907947 */ /* 0x000fea000383ffff */
.L_x_308:
[----:B0-----:R0:W1:Y:S02]  /*10980*/  SYNCS.PHASECHK.TRANS64.TRYWAIT P0, [R6+URZ], R5 ;  /* 0x00000005060075a7 */ /* 0x001064000800017f */
[----:B-1----:R-:W-:Y:S05]  /*10990*/  @!P0 NANOSLEEP.SYNCS 0x989680 ;  /* 0x009896800000895d */ /* 0x002fea0003900000 */
[----:B------:R-:W1:Y:S02]  /*109a0*/  @!P0 SYNCS.PHASECHK.TRANS64 P0, [R6+URZ], R5 ;  /* 0x00000005060085a7 */ /* 0x000e64000800007f */
[----:B-1----:R-:W-:Y:S05]  /*109b0*/  @!P0 BRA `(.L_x_308) ;  /* 0xfffffffc00f08947 */ /* 0x002fea000383ffff */
[----:B------:R-:W-:Y:S05]  /*109c0*/  BRA `(.L_x_340) ;  /* 0xfffffff000a07947 */ /* 0x000fea000383ffff */
.L_x_309:
[----:B0-----:R0:W1:Y:S02]  /*109d0*/  SYNCS.PHASECHK.TRANS64.TRYWAIT P0, [R9+URZ], R4 ;  /* 0x00000004090075a7 */ /* 0x001064000800017f */
[----:B-1----:R-:W-:Y:S05]  /*109e0*/  @!P0 NANOSLEEP.SYNCS 0x989680 ;  /* 0x009896800000895d */ /* 0x002fea0003900000 */
[----:B------:R-:W1:Y:S02]  /*109f0*/  @!P0 SYNCS.PHASECHK.TRANS64 P0, [R9+URZ], R4 ;  /* 0x00000004090085a7 */ /* 0x000e64000800007f */
[----:B-1----:R-:W-:Y:S05]  /*10a00*/  @!P0 BRA `(.L_x_309) ;  /* 0xfffffffc00f08947 */ /* 0x002fea000383ffff */
[----:B------:R-:W-:Y:S05]  /*10a10*/  BRA `(.L_x_341) ;  /* 0xfffffff000b07947 */ /* 0x000fea000383ffff */
.L_x_310:
[----:B0-----:R0:W1:Y:S02]  /*10a20*/  SYNCS.PHASECHK.TRANS64.TRYWAIT P0, [R6+URZ], R5 ;  /* 0x00000005060075a7 */ /* 0x001064000800017f */
[----:B-1----:R-:W-:Y:S05]  /*10a30*/  @!P0 NANOSLEEP.SYNCS 0x989680 ;  /* 0x009896800000895d */ /* 0x002fea0003900000 */
[----:B------:R-:W1:Y:S02]  /*10a40*/  @!P0 SYNCS.PHASECHK.TRANS64 P0, [R6+URZ], R5 ;  /* 0x00000005060085a7 */ /* 0x000e64000800007f */
[----:B-1----:R-:W-:Y:S05]  /*10a50*/  @!P0 BRA `(.L_x_310) ;  /* 0xfffffffc00f08947 */ /* 0x002fea000383ffff */
[----:B------:R-:W-:Y:S05]  /*10a60*/  BRA `(.L_x_342) ;  /* 0xfffffff000c07947 */ /* 0x000fea000383ffff */
.L_x_311:
[----:B0-----:R0:W1:Y:S02]  /*10a70*/  SYNCS.PHASECHK.TRANS64.TRYWAIT P0, [R9+URZ], R4 ;  /* 0x00000004090075a7 */ /* 0x001064000800017f */
[----:B-1----:R-:W-:Y:S05]  /*10a80*/  @!P0 NANOSLEEP.SYNCS 0x989680 ;  /* 0x009896800000895d */ /* 0x002fea0003900000 */
[----:B------:R-:W1:Y:S02]  /*10a90*/  @!P0 SYNCS.PHASECHK.TRANS64 P0, [R9+URZ], R4 ;  /* 0x00000004090085a7 */ /* 0x000e64000800007f */
[----:B-1----:R-:W-:Y:S05]  /*10aa0*/  @!P0 BRA `(.L_x_311) ;  /* 0xfffffffc00f08947 */ /* 0x002fea000383ffff */
[----:B------:R-:W-:Y:S05]  /*10ab0*/  BRA `(.L_x_343) ;  /* 0xfffffff000d07947 */ /* 0x000fea000383ffff */
.L_x_312:
[----:B0-----:R0:W1:Y:S02]  /*10ac0*/  SYNCS.PHASECHK.TRANS64.TRYWAIT P0, [R6+URZ], R5 ;  /* 0x00000005060075a7 */ /* 0x001064000800017f */
[----:B-1----:R-:W-:Y:S05]  /*10ad0*/  @!P0 NANOSLEEP.SYNCS 0x989680 ;  /* 0x009896800000895d */ /* 0x002fea0003900000 */
[----:B------:R-:W1:Y:S02]  /*10ae0*/  @!P0 SYNCS.PHASECHK.TRANS64 P0, [R6+URZ], R5 ;  /* 0x00000005060085a7 */ /* 0x000e64000800007f */
[----:B-1----:R-:W-:Y:S05]  /*10af0*/  @!P0 BRA `(.L_x_312) ;  /* 0xfffffffc00f08947 */ /* 0x002fea000383ffff */
[----:B------:R-:W-:Y:S05]  /*10b00*/  BRA `(.L_x_344) ;  /* 0xfffffff000e07947 */ /* 0x000fea000383ffff */
.L_x_313:
[----:B0-----:R0:W1:Y:S02]  /*10b10*/  SYNCS.PHASECHK.TRANS64.TRYWAIT P0, [R9+URZ], R4 ;  /* 0x00000004090075a7 */ /* 0x001064000800017f */
[----:B-1----:R-:W-:Y:S05]  /*10b20*/  @!P0 NANOSLEEP.SYNCS 0x989680 ;  /* 0x009896800000895d */ /* 0x002fea0003900000 */
[----:B------:R-:W1:Y:S02]  /*10b30*/  @!P0 SYNCS.PHASECHK.TRANS64 P0, [R9+URZ], R4 ;  /* 0x00000004090085a7 */ /* 0x000e64000800007f */
[----:B-1----:R-:W-:Y:S05]  /*10b40*/  @!P0 BRA `(.L_x_313) ;  /* 0xfffffffc00f08947 */ /* 0x002fea000383ffff */
[----:B------:R-:W-:Y:S05]  /*10b50*/  BRA `(.L_x_345) ;  /* 0xfffffff000f07947 */ /* 0x000fea000383ffff */
.L_x_314:
[----:B0-----:R0:W1:Y:S02]  /*10b60*/  SYNCS.PHASECHK.TRANS64.TRYWAIT P0, [R6+URZ], R5 ;  /* 0x00000005060075a7 */ /* 0x001064000800017f */
[----:B-1----:R-:W-:Y:S05]  /*10b70*/  @!P0 NANOSLEEP.SYNCS 0x989680 ;  /* 0x009896800000895d */ /* 0x002fea0003900000 */
[----:B------:R-:W1:Y:S02]  /*10b80*/  @!P0 SYNCS.PHASECHK.TRANS64 P0, [R6+URZ], R5 ;  /* 0x00000005060085a7 */ /* 0x000e64000800007f */
[----:B-1----:R-:W-:Y:S05]  /*10b90*/  @!P0 BRA `(.L_x_314) ;  /* 0xfffffffc00f08947 */ /* 0x002fea000383ffff */
[----:B------:R-:W-:Y:S05]  /*10ba0*/  BRA `(.L_x_346) ;  /* 0xfffffff400007947 */ /* 0x000fea000383ffff */
.L_x_315:
[----:B0-----:R0:W1:Y:S02]  /*10bb0*/  SYNCS.PHASECHK.TRANS64.TRYWAIT P0, [R9+URZ], R4 ;  /* 0x00000004090075a7 */ /* 0x001064000800017f */
[----:B-1----:R-:W-:Y:S05]  /*10bc0*/  @!P0 NANOSLEEP.SYNCS 0x989680 ;  /* 0x009896800000895d */ /* 0x002fea0003900000 */
[----:B------:R-:W1:Y:S02]  /*10bd0*/  @!P0 SYNCS.PHASECHK.TRANS64 P0, [R9+URZ], R4 ;  /* 0x00000004090085a7 */ /* 0x000e64000800007f */
[----:B-1----:R-:W-:Y:S05]  /*10be0*/  @!P0 BRA `(.L_x_315) ;  /* 0xfffffffc00f08947 */ /* 0x002fea000383ffff */
[----:B------:R-:W-:Y:S05]  /*10bf0*/  BRA `(.L_x_347) ;  /* 0xfffffff400107947 */ /* 0x000fea000383ffff */
.L_x_316:
[----:B0-----:R0:W1:Y:S02]  /*10c00*/  SYNCS.PHASECHK.TRANS64.TRYWAIT P0, [R6+URZ], R5 ;  /* 0x00000005060075a7 */ /* 0x001064000800017f */
[----:B-1----:R-:W-:Y:S05]  /*10c10*/  @!P0 NANOSLEEP.SYNCS 0x989680 ;  /* 0x009896800000895d */ /* 0x002fea0003900000 */
[----:B------:R-:W1:Y:S02]  /*10c20*/  @!P0 SYNCS.PHASECHK.TRANS64 P0, [R6+URZ], R5 ;  /* 0x00000005060085a7 */ /* 0x000e64000800007f */
[----:B-1----:R-:W-:Y:S05]  /*10c30*/  @!P0 BRA `(.L_x_316) ;  /* 0xfffffffc00f08947 */ /* 0x002fea000383ffff */
[----:B------:R-:W-:Y:S05]  /*10c40*/  BRA `(.L_x_348) ;  /* 0xfffffff400207947 */ /* 0x000fea000383ffff */
.L_x_317:
[----:B0-----:R0:W1:Y:S02]  /*10c50*/  SYNCS.PHASECHK.TRANS64.TRYWAIT P0, [R9+URZ], R4 ;  /* 0x00000004090075a7 */ /* 0x001064000800017f */
[----:B-1----:R-:W-:Y:S05]  /*10c60*/  @!P0 NANOSLEEP.SYNCS 0x989680 ;  /* 0x009896800000895d */ /* 0x002fea0003900000 */
[----:B------:R-:W1:Y:S02]  /*10c70*/  @!P0 SYNCS.PHASECHK.TRANS64 P0, [R9+URZ], R4 ;  /* 0x00000004090085a7 */ /* 0x000e64000800007f */
[----:B-1----:R-:W-:Y:S05]  /*10c80*/  @!P0 BRA `(.L_x_317) ;  /* 0xfffffffc00f08947 */ /* 0x002fea000383ffff */
[----:B------:R-:W-:Y:S05]  /*10c90*/  BRA `(.L_x_349) ;  /* 0xfffffff400307947 */ /* 0x000fea000383ffff */
.L_x_318:
[----:B0-----:R0:W1:Y:S02]  /*10ca0*/  SYNCS.PHASECHK.TRANS64.TRYWAIT P0, [R6+URZ], R5 ;  /* 0x00000005060075a7 */ /* 0x001064000800017f */
[----:B-1----:R-:W-:Y:S05]  /*10cb0*/  @!P0 NANOSLEEP.SYNCS 0x989680 ;  /* 0x009896800000895d */ /* 0x002fea0003900000 */
[----:B------:R-:W1:Y:S02]  /*10cc0*/  @!P0 SYNCS.PHASECHK.TRANS64 P0, [R6+URZ], R5 ;  /* 0x00000005060085a7 */ /* 0x000e64000800007f */
[----:B-1----:R-:W-:Y:S05]  /*10cd0*/  @!P0 BRA `(.L_x_318) ;  /* 0xfffffffc00f08947 */ /* 0x002fea000383ffff */
[----:B------:R-:W-:Y:S05]  /*10ce0*/  BRA `(.L_x_350) ;  /* 0xfffffff400407947 */ /* 0x000fea000383ffff */
.L_x_319:
[----:B0-----:R0:W1:Y:S02]  /*10cf0*/  SYNCS.PHASECHK.TRANS64.TRYWAIT P0, [R9+URZ], R4 ;  /* 0x00000004090075a7 */ /* 0x001064000800017f */
[----:B-1----:R-:W-:Y:S05]  /*10d00*/  @!P0 NANOSLEEP.SYNCS 0x989680 ;  /* 0x009896800000895d */ /* 0x002fea0003900000 */
[----:B------:R-:W1:Y:S02]  /*10d10*/  @!P0 SYNCS.PHASECHK.TRANS64 P0, [R9+URZ], R4 ;  /* 0x00000004090085a7 */ /* 0x000e64000800007f */
[----:B-1----:R-:W-:Y:S05]  /*10d20*/  @!P0 BRA `(.L_x_319) ;  /* 0xfffffffc00f08947 */ /* 0x002fea000383ffff */
[----:B------:R-:W-:Y:S05]  /*10d30*/  BRA `(.L_x_351) ;  /* 0xfffffff400507947 */ /* 0x000fea000383ffff */
.L_x_320:
[----:B0-----:R0:W1:Y:S02]  /*10d40*/  SYNCS.PHASECHK.TRANS64.TRYWAIT P0, [R6+URZ], R5 ;  /* 0x00000005060075a7 */ /* 0x001064000800017f */
[----:B-1----:R-:W-:Y:S05]  /*10d50*/  @!P0 NANOSLEEP.SYNCS 0x989680 ;  /* 0x009896800000895d */ /* 0x002fea0003900000 */
[----:B------:R-:W1:Y:S02]  /*10d60*/  @!P0 SYNCS.PHASECHK.TRANS64 P0, [R6+URZ], R5 ;  /* 0x00000005060085a7 */ /* 0x000e64000800007f */
[----:B-1----:R-:W-:Y:S05]  /*10d70*/  @!P0 BRA `(.L_x_320) ;  /* 0xfffffffc00f08947 */ /* 0x002fea000383ffff */
[----:B------:R-:W-:Y:S05]  /*10d80*/  BRA `(.L_x_352) ;  /* 0xfffffff400607947 */ /* 0x000fea000383ffff */
.L_x_321:
[----:B-1----:R1:W2:Y:S02]  /*10d90*/  SYNCS.PHASECHK.TRANS64.TRYWAIT P0, [R9+URZ], R4 ;  /* 0x00000004090075a7 */ /* 0x0022a4000800017f */
[----:B--2---:R-:W-:Y:S05]  /*10da0*/  @!P0 NANOSLEEP.SYNCS 0x989680 ;  /* 0x009896800000895d */ /* 0x004fea0003900000 */
[----:B------:R-:W2:Y:S02]  /*10db0*/  @!P0 SYNCS.PHASECHK.TRANS64 P0, [R9+URZ], R4 ;  /* 0x00000004090085a7 */ /* 0x000ea4000800007f */
[----:B--2---:R-:W-:Y:S05]  /*10dc0*/  @!P0 BRA `(.L_x_321) ;  /* 0xfffffffc00f08947 */ /* 0x004fea000383ffff */
[----:B------:R-:W-:Y:S05]  /*10dd0*/  BRA `(.L_x_353) ;  /* 0xfffffff400687947 */ /* 0x000fea000383ffff */
.L_x_354:
[----:B------:R-:W-:-:S00]  /*10de0*/  BRA `(.L_x_354) ;  /* 0xfffffffc00fc7947 */ /* 0x000fc0000383ffff */
[----:B------:R-:W-:-:S00]  /*10df0*/  NOP ;  /* 0x0000000000007918 */ /* 0x000fc00000000000 */
        /* <DEDUP_REMOVED lines=8> */
.L_x_355:


//--------------------- .nv.shared._ZN7cutlass13device_kernelINS_4gemm6kernel13GemmUniversalIN4cute5tupleIJiiiiEEENS1_10collective13CollectiveMmaINS1_37MainloopSm90TmaGmmaWarpSpecializedFP8ILi23ENS5_IJNS4_1CILi1EEESB_SB_EEENS1_32KernelTmaWarpSpecializedPingpongEEENS5_IJNSA_ILi64EEENSA_ILi240EEENSA_ILi32EEEEEENS_12float_e4m3_tENS5_IJlSB_lEEESJ_SK_NS4_8TiledMMAINS4_8MMA_AtomIJNS4_4SM904GMMA30MMA_64x16x32_F32E4M3E4M3_SS_TNILNSO_7ScaleInE1ELSQ_1EEEEEENS4_6LayoutISC_NS5_IJNSA_ILi0EEESU_SU_EEEEENS5_IJNS4_10UnderscoreESX_SX_EEEEENS4_13SM90_TMA_LOADENS4_14ComposedLayoutINS4_7SwizzleILi1ELi4ELi3EEENS4_18smem_ptr_flag_bitsILi8EEENST_INS5_IJNSA_ILi8EEESH_EEENS5_IJSH_SB_EEEEEEEvNS4_8identityES10_S1A_vS1B_EENS_8epilogue10collective6detail29Sm90TmaWarpSpecializedAdapterINS1E_15DefaultEpilogueISJ_SK_SK_NS1D_6thread17LinearCombinationISJ_Li1EffLNS1I_9ScaleType4KindE0ELNS_15FloatRoundStyleE2ESJ_EENS1_15EpilogueDefaultEEEEEvvEEEEvNT_6ParamsE --------------------------
	.section	.nv.shared._ZN7cutlass13device_kernelINS_4gemm6kernel13GemmUniversalIN4cute5tupleIJiiiiEEENS1_10collective13CollectiveMmaINS1_37MainloopSm90TmaGmmaWarpSpecializedFP8ILi23ENS5_IJNS4_1CILi1EEESB_SB_EEENS1_32KernelTmaWarpSpecializedPingpongEEENS5_IJNSA_ILi64EEENSA_ILi240EEENSA_ILi32EEEEEENS_12float_e4m3_tENS5_IJlSB_lEEESJ_SK_NS4_8TiledMMAINS4_8MMA_AtomIJNS4_4SM904GMMA30MMA_64x16x32_F32E4M3E4M3_SS_TNILNSO_7ScaleInE1ELSQ_1EEEEEENS4_6LayoutISC_NS5_IJNSA_ILi0EEESU_SU_EEEEENS5_IJNS4_10UnderscoreESX_SX_EEEEENS4_13SM90_TMA_LOADENS4_14ComposedLayoutINS4_7SwizzleILi1ELi4ELi3EEENS4_18smem_ptr_flag_bitsILi8EEENST_INS5_IJNSA_ILi8EEESH_EEENS5_IJSH_SB_EEEEEEEvNS4_8identityES10_S1A_vS1B_EENS_8epilogue10collective6detail29Sm90TmaWarpSpecializedAdapterINS1E_15DefaultEpilogueISJ_SK_SK_NS1D_6thread17LinearCombinationISJ_Li1EffLNS1I_9ScaleType4KindE0ELNS_15FloatRoundStyleE2ESJ_EENS1_15EpilogueDefaultEEEEEvvEEEEvNT_6ParamsE,"aw",@nobits
	.sectionflags	@""
	.align	16
	.zero		1024


//--------------------- .nv.shared.reserved.0     --------------------------
	.section	.nv.shared.reserved.0,"aw",@nobits
	.weak		__nv_reservedSMEM_offset_0_alias
	.size		__nv_reservedSMEM_offset_0_alias, 0, 0
	.other		__nv_reservedSMEM_offset_0_alias,@"STO_CUDA_RESERVED_SHARED STV_DEFAULT"
__nv_reservedSMEM_offset_0_alias:
	.zero		0


//--------------------- .nv.global                --------------------------
	.section	.nv.global,"aw",@nobits
.nv.global:
	.type		_ZN39_INTERNAL_5dbefc6f_4_k_cu_45389502_28144cute1_E,@object
	.size		_ZN39_INTERNAL_5dbefc6f_4_k_cu_45389502_28144cute1_E,(_ZN39_INTERNAL_5dbefc6f_4_k_cu_45389502_28144cuda3std3__45__cpo6cbeginE - _ZN39_INTERNAL_5dbefc6f_4_k_cu_45389502_28144cute1_E)
_ZN39_INTERNAL_5dbefc6f_4_k_cu_45389502_28144cute1_E:
	.zero		1
	.type		_ZN39_INTERNAL_5dbefc6f_4_k_cu_45389502_28144cuda3std3__45__cpo6cbeginE,@object
	.size		_ZN39_INTERNAL_5dbefc6f_4_k_cu_45389502_28144cuda3std3__45__cpo6cbeginE,(_ZN39_INTERNAL_5dbefc6f_4_k_cu_45389502_28144cuda3std3__48in_placeE - _ZN39_INTERNAL_5dbefc6f_4_k_cu_45389502_28144cuda3std3__45__cpo6cbeginE)
_ZN39_INTERNAL_5dbefc6f_4_k_cu_45389502_28144cuda3std3__45__cpo6cbeginE:
	.zero		1
	.type		_ZN39_INTERNAL_5dbefc6f_4_k_cu_45389502_28144cuda3std3__48in_placeE,@object
	.size		_ZN39_INTERNAL_5dbefc6f_4_k_cu_45389502_28144cuda3std3__48in_placeE,(_ZN39_INTERNAL_5dbefc6f_4_k_cu_45389502_28144cuda3std6ranges3__45__cpo9iter_moveE - _ZN39_INTERNAL_5dbefc6f_4_k_cu_45389502_28144cuda3std3__48in_placeE)
_ZN39_INTERNAL_5dbefc6f_4_k_cu_45389502_28144cuda3std3__48in_placeE:
	.zero		1
	.type		_ZN39_INTERNAL_5dbefc6f_4_k_cu_45389502_28144cuda3std6ranges3__45__cpo9iter_moveE,@object
	.size		_ZN39_INTERNAL_5dbefc6f_4_k_cu_45389502_28144cuda3std6ranges3__45__cpo9iter_moveE,(_ZN39_INTERNAL_5dbefc6f_4_k_cu_45389502_28144cuda3std3__45__cpo5beginE - _ZN39_INTERNAL_5dbefc6f_4_k_cu_45389502_28144cuda3std6ranges3__45__cpo9iter_moveE)
_ZN39_INTERNAL_5dbefc6f_4_k_cu_45389502_28144cuda3std6ranges3__45__cpo9iter_moveE:
	.zero		1
	.type		_ZN39_INTERNAL_5dbefc6f_4_k_cu_45389502_28144cuda3std3__45__cpo5beginE,@object
	.size		_ZN39_INTERNAL_5dbefc6f_4_k_cu_45389502_28144cuda3std3__45__cpo5beginE,(_ZN39_INTERNAL_5dbefc6f_4_k_cu_45389502_28144cuda3std3__441_GLOBAL__N__5dbefc6f_4_k_cu_45389502_28146ignoreE - _ZN39_INTERNAL_5dbefc6f_4_k_cu_45389502_28144cuda3std3__45__cpo5beginE)
_ZN39_INTERNAL_5dbefc6f_4_k_cu_45389502_28144cuda3std3__45__cpo5beginE:
	.zero		1
	.type		_ZN39_INTERNAL_5dbefc6f_4_k_cu_45389502_28144cuda3std3__441_GLOBAL__N__5dbefc6f_4_k_cu_45389502_28146ignoreE,@object
	.size		_ZN39_INTERNAL_5dbefc6f_4_k_cu_45389502_28144cuda3std3__441_GLOBAL__N__5dbefc6f_4_k_cu_45389502_28146ignoreE,(_ZN39_INTERNAL_5dbefc6f_4_k_cu_45389502_28144cute7productE - _ZN39_INTERNAL_5dbefc6f_4_k_cu_45389502_28144cuda3std3__441_GLOBAL__N__5dbefc6f_4_k_cu_45389502_28146ignoreE)
_ZN39_INTERNAL_5dbefc6f_4_k_cu_45389502_28144cuda3std3__441_GLOBAL__N__5dbefc6f_4_k_cu_45389502_28146ignoreE:
	.zero		1
	.type		_ZN39_INTERNAL_5dbefc6f_4_k_cu_45389502_28144cute7productE,@object
	.size		_ZN39_INTERNAL_5dbefc6f_4_k_cu_45389502_28144cute7productE,(_ZN39_INTERNAL_5dbefc6f_4_k_cu_45389502_28144cuda3std3__45__cpo3endE - _ZN39_INTERNAL_5dbefc6f_4_k_cu_45389502_28144cute7productE)
_ZN39_INTERNAL_5dbefc6f_4_k_cu_45389502_28144cute7productE:
	.zero		1
	.type		_ZN39_INTERNAL_5dbefc6f_4_k_cu_45389502_28144cuda3std3__45__cpo3endE,@object
	.size		_ZN39_INTERNAL_5dbefc6f_4_k_cu_45389502_28144cuda3std3__45__cpo3endE,(_ZN39_INTERNAL_5dbefc6f_4_k_cu_45389502_28144cuda3std3__419piecewise_constructE - _ZN39_INTERNAL_5dbefc6f_4_k_cu_45389502_28144cuda3std3__45__cpo3endE)
_ZN39_INTERNAL_5dbefc6f_4_k_cu_45389502_28144cuda3std3__45__cpo3endE:
	.zero		1
	.type		_ZN39_INTERNAL_5dbefc6f_4_k_cu_45389502_28144cuda3std3__419piecewise_constructE,@object
	.size		_ZN39_INTERNAL_5dbefc6f_4_k_cu_45389502_28144cuda3std3__419piecewise_constructE,(_ZN39_INTERNAL_5dbefc6f_4_k_cu_45389502_28144cuda3std3__45__cpo4cendE - _ZN39_INTERNAL_5dbefc6f_4_k_cu_45389502_28144cuda3std3__419piecewise_constructE)
_ZN39_INTERNAL_5dbefc6f_4_k_cu_45389502_28144cuda3std3__419piecewise_constructE:
	.zero		1
	.type		_ZN39_INTERNAL_5dbefc6f_4_k_cu_45389502_28144cuda3std3__45__cpo4cendE,@object
	.size		_ZN39_INTERNAL_5dbefc6f_4_k_cu_45389502_28144cuda3std3__45__cpo4cendE,(_ZN39_INTERNAL_5dbefc6f_4_k_cu_45389502_28144cuda3std6ranges3__45__cpo4swapE - _ZN39_INTERNAL_5dbefc6f_4_k_cu_45389502_28144cuda3std3__45__cpo4cendE)
_ZN39_INTERNAL_5dbefc6f_4_k_cu_45389502_28144cuda3std3__45__cpo4cendE:
	.zero		1
	.type		_ZN39_INTERNAL_5dbefc6f_4_k_cu_45389502_28144cuda3std6ranges3__45__cpo4swapE,@object
	.size		_ZN39_INTERNAL_5dbefc6f_4_k_cu_45389502_28144cuda3std6ranges3__45__cpo4swapE,(.L_7 - _ZN39_INTERNAL_5dbefc6f_4_k_cu_45389502_28144cuda3std6ranges3__45__cpo4swapE)
_ZN39_INTERNAL_5dbefc6f_4_k_cu_45389502_28144cuda3std6ranges3__45__cpo4swapE:
	.zero		1
.L_7:


//--------------------- .nv.constant0._ZN7cutlass13device_kernelINS_4gemm6kernel13GemmUniversalIN4cute5tupleIJiiiiEEENS1_10collective13CollectiveMmaINS1_37MainloopSm90TmaGmmaWarpSpecializedFP8ILi23ENS5_IJNS4_1CILi1EEESB_SB_EEENS1_32KernelTmaWarpSpecializedPingpongEEENS5_IJNSA_ILi64EEENSA_ILi240EEENSA_ILi32EEEEEENS_12float_e4m3_tENS5_IJlSB_lEEESJ_SK_NS4_8TiledMMAINS4_8MMA_AtomIJNS4_4SM904GMMA30MMA_64x16x32_F32E4M3E4M3_SS_TNILNSO_7ScaleInE1ELSQ_1EEEEEENS4_6LayoutISC_NS5_IJNSA_ILi0EEESU_SU_EEEEENS5_IJNS4_10UnderscoreESX_SX_EEEEENS4_13SM90_TMA_LOADENS4_14ComposedLayoutINS4_7SwizzleILi1ELi4ELi3EEENS4_18smem_ptr_flag_bitsILi8EEENST_INS5_IJNSA_ILi8EEESH_EEENS5_IJSH_SB_EEEEEEEvNS4_8identityES10_S1A_vS1B_EENS_8epilogue10collective6detail29Sm90TmaWarpSpecializedAdapterINS1E_15DefaultEpilogueISJ_SK_SK_NS1D_6thread17LinearCombinationISJ_Li1EffLNS1I_9ScaleType4KindE0ELNS_15FloatRoundStyleE2ESJ_EENS1_15EpilogueDefaultEEEEEvvEEEEvNT_6ParamsE --------------------------
	.section	.nv.constant0._ZN7cutlass13device_kernelINS_4gemm6kernel13GemmUniversalIN4cute5tupleIJiiiiEEENS1_10collective13CollectiveMmaINS1_37MainloopSm90TmaGmmaWarpSpecializedFP8ILi23ENS5_IJNS4_1CILi1EEESB_SB_EEENS1_32KernelTmaWarpSpecializedPingpongEEENS5_IJNSA_ILi64EEENSA_ILi240EEENSA_ILi32EEEEEENS_12float_e4m3_tENS5_IJlSB_lEEESJ_SK_NS4_8TiledMMAINS4_8MMA_AtomIJNS4_4SM904GMMA30MMA_64x16x32_F32E4M3E4M3_SS_TNILNSO_7ScaleInE1ELSQ_1EEEEEENS4_6LayoutISC_NS5_IJNSA_ILi0EEESU_SU_EEEEENS5_IJNS4_10UnderscoreESX_SX_EEEEENS4_13SM90_TMA_LOADENS4_14ComposedLayoutINS4_7SwizzleILi1ELi4ELi3EEENS4_18smem_ptr_flag_bitsILi8EEENST_INS5_IJNSA_ILi8EEESH_EEENS5_IJSH_SB_EEEEEEEvNS4_8identityES10_S1A_vS1B_EENS_8epilogue10collective6detail29Sm90TmaWarpSpecializedAdapterINS1E_15DefaultEpilogueISJ_SK_SK_NS1D_6thread17LinearCombinationISJ_Li1EffLNS1I_9ScaleType4KindE0ELNS_15FloatRoundStyleE2ESJ_EENS1_15EpilogueDefaultEEEEEvvEEEEvNT_6ParamsE,"a",@progbits
	.sectionflags	@""
	.align	4
.nv.constant0._ZN7cutlass13device_kernelINS_4gemm6kernel13GemmUniversalIN4cute5tupleIJiiiiEEENS1_10collective13CollectiveMmaINS1_37MainloopSm90TmaGmmaWarpSpecializedFP8ILi23ENS5_IJNS4_1CILi1EEESB_SB_EEENS1_32KernelTmaWarpSpecializedPingpongEEENS5_IJNSA_ILi64EEENSA_ILi240EEENSA_ILi32EEEEEENS_12float_e4m3_tENS5_IJlSB_lEEESJ_SK_NS4_8TiledMMAINS4_8MMA_AtomIJNS4_4SM904GMMA30MMA_64x16x32_F32E4M3E4M3_SS_TNILNSO_7ScaleInE1ELSQ_1EEEEEENS4_6LayoutISC_NS5_IJNSA_ILi0EEESU_SU_EEEEENS5_IJNS4_10UnderscoreESX_SX_EEEEENS4_13SM90_TMA_LOADENS4_14ComposedLayoutINS4_7SwizzleILi1ELi4ELi3EEENS4_18smem_ptr_flag_bitsILi8EEENST_INS5_IJNSA_ILi8EEESH_EEENS5_IJSH_SB_EEEEEEEvNS4_8identityES10_S1A_vS1B_EENS_8epilogue10collective6detail29Sm90TmaWarpSpecializedAdapterINS1E_15DefaultEpilogueISJ_SK_SK_NS1D_6thread17LinearCombinationISJ_Li1EffLNS1I_9ScaleType4KindE0ELNS_15FloatRoundStyleE2ESJ_EENS1_15EpilogueDefaultEEEEEvvEEEEvNT_6ParamsE:
	.zero		1664


//--------------------- SYMBOLS --------------------------

	.type		.nv.reservedSmem.offset0,@object
	.size		.nv.reservedSmem.offset0,0x4
